//
// Generated by NVIDIA NVVM Compiler
//
// Compiler Build ID: CL-36424714
// Cuda compilation tools, release 13.0, V13.0.88
// Based on NVVM 20.0.0
//

.version 9.0
.target sm_100
.address_size 64

	// .globl	_Z12sgemm_kernelPKfS0_Pfiii
.extern .func  (.param .b32 func_retval0) vprintf
(
	.param .b64 vprintf_param_0,
	.param .b64 vprintf_param_1
)
;
.global .align 1 .b8 $str[18] = {105, 110, 100, 101, 120, 32, 101, 114, 114, 111, 114, 58, 32, 37, 100, 32, 10};

.visible .entry _Z12sgemm_kernelPKfS0_Pfiii(
	.param .u64 .ptr .align 1 _Z12sgemm_kernelPKfS0_Pfiii_param_0,
	.param .u64 .ptr .align 1 _Z12sgemm_kernelPKfS0_Pfiii_param_1,
	.param .u64 .ptr .align 1 _Z12sgemm_kernelPKfS0_Pfiii_param_2,
	.param .u32 _Z12sgemm_kernelPKfS0_Pfiii_param_3,
	.param .u32 _Z12sgemm_kernelPKfS0_Pfiii_param_4,
	.param .u32 _Z12sgemm_kernelPKfS0_Pfiii_param_5
)
{
	.local .align 8 .b8 	__local_depot0[8];
	.reg .b64 	%SP;
	.reg .b64 	%SPL;
	.reg .pred 	%p<259>;
	.reg .b32 	%r<834>;
	.reg .b32 	%f<513>;
	.reg .b64 	%rd<785>;

	mov.u64 	%SPL, __local_depot0;
	cvta.local.u64 	%SP, %SPL;
	ld.param.u64 	%rd7, [_Z12sgemm_kernelPKfS0_Pfiii_param_2];
	ld.param.u32 	%r142, [_Z12sgemm_kernelPKfS0_Pfiii_param_3];
	ld.param.u32 	%r140, [_Z12sgemm_kernelPKfS0_Pfiii_param_4];
	ld.param.u32 	%r141, [_Z12sgemm_kernelPKfS0_Pfiii_param_5];
	cvta.to.global.u64 	%rd8, %rd7;
	add.u64 	%rd9, %SP, 0;
	add.u64 	%rd1, %SPL, 0;
	mov.u32 	%r143, %ctaid.y;
	shl.b32 	%r144, %r143, 7;
	mov.u32 	%r145, %tid.x;
	shr.u32 	%r146, %r145, 1;
	add.s32 	%r1, %r144, %r146;
	mov.u32 	%r147, %ctaid.x;
	shl.b32 	%r148, %r147, 8;
	shl.b32 	%r149, %r145, 7;
	and.b32  	%r150, %r149, 128;
	or.b32  	%r832, %r150, %r148;
	mad.lo.s32 	%r3, %r140, %r1, %r832;
	mul.lo.s32 	%r4, %r140, %r142;
	setp.lt.s32 	%p1, %r3, %r4;
	mul.wide.s32 	%rd10, %r3, 4;
	add.s64 	%rd2, %rd8, %rd10;
	@%p1 bra 	$L__BB0_1;
	bra.uni 	$L__BB0_2;
$L__BB0_1:
	mov.b32 	%r153, 0;
	st.global.u32 	[%rd2], %r153;
	bra.uni 	$L__BB0_3;
$L__BB0_2:
	st.local.u32 	[%rd1], %r3;
	mov.u64 	%rd11, $str;
	cvta.global.u64 	%rd12, %rd11;
	{ // callseq 0, 0
	.param .b64 param0;
	st.param.b64 	[param0], %rd12;
	.param .b64 param1;
	st.param.b64 	[param1], %rd9;
	.param .b32 retval0;
	call.uni (retval0), 
	vprintf, 
	(
	param0, 
	param1
	);
	ld.param.b32 	%r151, [retval0];
	} // callseq 0
$L__BB0_3:
	add.s32 	%r7, %r3, 1;
	setp.lt.s32 	%p2, %r7, %r4;
	@%p2 bra 	$L__BB0_5;
	st.local.u32 	[%rd1], %r7;
	mov.u64 	%rd14, $str;
	cvta.global.u64 	%rd15, %rd14;
	{ // callseq 1, 0
	.param .b64 param0;
	st.param.b64 	[param0], %rd15;
	.param .b64 param1;
	st.param.b64 	[param1], %rd9;
	.param .b32 retval0;
	call.uni (retval0), 
	vprintf, 
	(
	param0, 
	param1
	);
	ld.param.b32 	%r154, [retval0];
	} // callseq 1
	bra.uni 	$L__BB0_6;
$L__BB0_5:
	mov.b32 	%r156, 0;
	st.global.u32 	[%rd2+4], %r156;
$L__BB0_6:
	add.s32 	%r8, %r3, 2;
	setp.lt.s32 	%p3, %r8, %r4;
	@%p3 bra 	$L__BB0_8;
	st.local.u32 	[%rd1], %r8;
	mov.u64 	%rd17, $str;
	cvta.global.u64 	%rd18, %rd17;
	{ // callseq 2, 0
	.param .b64 param0;
	st.param.b64 	[param0], %rd18;
	.param .b64 param1;
	st.param.b64 	[param1], %rd9;
	.param .b32 retval0;
	call.uni (retval0), 
	vprintf, 
	(
	param0, 
	param1
	);
	ld.param.b32 	%r157, [retval0];
	} // callseq 2
	bra.uni 	$L__BB0_9;
$L__BB0_8:
	mov.b32 	%r159, 0;
	st.global.u32 	[%rd2+8], %r159;
$L__BB0_9:
	add.s32 	%r9, %r3, 3;
	setp.lt.s32 	%p4, %r9, %r4;
	@%p4 bra 	$L__BB0_11;
	st.local.u32 	[%rd1], %r9;
	mov.u64 	%rd20, $str;
	cvta.global.u64 	%rd21, %rd20;
	{ // callseq 3, 0
	.param .b64 param0;
	st.param.b64 	[param0], %rd21;
	.param .b64 param1;
	st.param.b64 	[param1], %rd9;
	.param .b32 retval0;
	call.uni (retval0), 
	vprintf, 
	(
	param0, 
	param1
	);
	ld.param.b32 	%r160, [retval0];
	} // callseq 3
	bra.uni 	$L__BB0_12;
$L__BB0_11:
	mov.b32 	%r162, 0;
	st.global.u32 	[%rd2+12], %r162;
$L__BB0_12:
	add.s32 	%r10, %r3, 4;
	setp.lt.s32 	%p5, %r10, %r4;
	@%p5 bra 	$L__BB0_14;
	st.local.u32 	[%rd1], %r10;
	mov.u64 	%rd23, $str;
	cvta.global.u64 	%rd24, %rd23;
	{ // callseq 4, 0
	.param .b64 param0;
	st.param.b64 	[param0], %rd24;
	.param .b64 param1;
	st.param.b64 	[param1], %rd9;
	.param .b32 retval0;
	call.uni (retval0), 
	vprintf, 
	(
	param0, 
	param1
	);
	ld.param.b32 	%r163, [retval0];
	} // callseq 4
	bra.uni 	$L__BB0_15;
$L__BB0_14:
	mov.b32 	%r165, 0;
	st.global.u32 	[%rd2+16], %r165;
$L__BB0_15:
	add.s32 	%r11, %r3, 5;
	setp.lt.s32 	%p6, %r11, %r4;
	@%p6 bra 	$L__BB0_17;
	st.local.u32 	[%rd1], %r11;
	mov.u64 	%rd26, $str;
	cvta.global.u64 	%rd27, %rd26;
	{ // callseq 5, 0
	.param .b64 param0;
	st.param.b64 	[param0], %rd27;
	.param .b64 param1;
	st.param.b64 	[param1], %rd9;
	.param .b32 retval0;
	call.uni (retval0), 
	vprintf, 
	(
	param0, 
	param1
	);
	ld.param.b32 	%r166, [retval0];
	} // callseq 5
	bra.uni 	$L__BB0_18;
$L__BB0_17:
	mov.b32 	%r168, 0;
	st.global.u32 	[%rd2+20], %r168;
$L__BB0_18:
	add.s32 	%r12, %r3, 6;
	setp.lt.s32 	%p7, %r12, %r4;
	@%p7 bra 	$L__BB0_20;
	st.local.u32 	[%rd1], %r12;
	mov.u64 	%rd29, $str;
	cvta.global.u64 	%rd30, %rd29;
	{ // callseq 6, 0
	.param .b64 param0;
	st.param.b64 	[param0], %rd30;
	.param .b64 param1;
	st.param.b64 	[param1], %rd9;
	.param .b32 retval0;
	call.uni (retval0), 
	vprintf, 
	(
	param0, 
	param1
	);
	ld.param.b32 	%r169, [retval0];
	} // callseq 6
	bra.uni 	$L__BB0_21;
$L__BB0_20:
	mov.b32 	%r171, 0;
	st.global.u32 	[%rd2+24], %r171;
$L__BB0_21:
	add.s32 	%r13, %r3, 7;
	setp.lt.s32 	%p8, %r13, %r4;
	@%p8 bra 	$L__BB0_23;
	st.local.u32 	[%rd1], %r13;
	mov.u64 	%rd32, $str;
	cvta.global.u64 	%rd33, %rd32;
	{ // callseq 7, 0
	.param .b64 param0;
	st.param.b64 	[param0], %rd33;
	.param .b64 param1;
	st.param.b64 	[param1], %rd9;
	.param .b32 retval0;
	call.uni (retval0), 
	vprintf, 
	(
	param0, 
	param1
	);
	ld.param.b32 	%r172, [retval0];
	} // callseq 7
	bra.uni 	$L__BB0_24;
$L__BB0_23:
	mov.b32 	%r174, 0;
	st.global.u32 	[%rd2+28], %r174;
$L__BB0_24:
	add.s32 	%r14, %r3, 8;
	setp.lt.s32 	%p9, %r14, %r4;
	@%p9 bra 	$L__BB0_26;
	st.local.u32 	[%rd1], %r14;
	mov.u64 	%rd35, $str;
	cvta.global.u64 	%rd36, %rd35;
	{ // callseq 8, 0
	.param .b64 param0;
	st.param.b64 	[param0], %rd36;
	.param .b64 param1;
	st.param.b64 	[param1], %rd9;
	.param .b32 retval0;
	call.uni (retval0), 
	vprintf, 
	(
	param0, 
	param1
	);
	ld.param.b32 	%r175, [retval0];
	} // callseq 8
	bra.uni 	$L__BB0_27;
$L__BB0_26:
	mov.b32 	%r177, 0;
	st.global.u32 	[%rd2+32], %r177;
$L__BB0_27:
	add.s32 	%r15, %r3, 9;
	setp.lt.s32 	%p10, %r15, %r4;
	@%p10 bra 	$L__BB0_29;
	st.local.u32 	[%rd1], %r15;
	mov.u64 	%rd38, $str;
	cvta.global.u64 	%rd39, %rd38;
	{ // callseq 9, 0
	.param .b64 param0;
	st.param.b64 	[param0], %rd39;
	.param .b64 param1;
	st.param.b64 	[param1], %rd9;
	.param .b32 retval0;
	call.uni (retval0), 
	vprintf, 
	(
	param0, 
	param1
	);
	ld.param.b32 	%r178, [retval0];
	} // callseq 9
	bra.uni 	$L__BB0_30;
$L__BB0_29:
	mov.b32 	%r180, 0;
	st.global.u32 	[%rd2+36], %r180;
$L__BB0_30:
	add.s32 	%r16, %r3, 10;
	setp.lt.s32 	%p11, %r16, %r4;
	@%p11 bra 	$L__BB0_32;
	st.local.u32 	[%rd1], %r16;
	mov.u64 	%rd41, $str;
	cvta.global.u64 	%rd42, %rd41;
	{ // callseq 10, 0
	.param .b64 param0;
	st.param.b64 	[param0], %rd42;
	.param .b64 param1;
	st.param.b64 	[param1], %rd9;
	.param .b32 retval0;
	call.uni (retval0), 
	vprintf, 
	(
	param0, 
	param1
	);
	ld.param.b32 	%r181, [retval0];
	} // callseq 10
	bra.uni 	$L__BB0_33;
$L__BB0_32:
	mov.b32 	%r183, 0;
	st.global.u32 	[%rd2+40], %r183;
$L__BB0_33:
	add.s32 	%r17, %r3, 11;
	setp.lt.s32 	%p12, %r17, %r4;
	@%p12 bra 	$L__BB0_35;
	st.local.u32 	[%rd1], %r17;
	mov.u64 	%rd44, $str;
	cvta.global.u64 	%rd45, %rd44;
	{ // callseq 11, 0
	.param .b64 param0;
	st.param.b64 	[param0], %rd45;
	.param .b64 param1;
	st.param.b64 	[param1], %rd9;
	.param .b32 retval0;
	call.uni (retval0), 
	vprintf, 
	(
	param0, 
	param1
	);
	ld.param.b32 	%r184, [retval0];
	} // callseq 11
	bra.uni 	$L__BB0_36;
$L__BB0_35:
	mov.b32 	%r186, 0;
	st.global.u32 	[%rd2+44], %r186;
$L__BB0_36:
	add.s32 	%r18, %r3, 12;
	setp.lt.s32 	%p13, %r18, %r4;
	@%p13 bra 	$L__BB0_38;
	st.local.u32 	[%rd1], %r18;
	mov.u64 	%rd47, $str;
	cvta.global.u64 	%rd48, %rd47;
	{ // callseq 12, 0
	.param .b64 param0;
	st.param.b64 	[param0], %rd48;
	.param .b64 param1;
	st.param.b64 	[param1], %rd9;
	.param .b32 retval0;
	call.uni (retval0), 
	vprintf, 
	(
	param0, 
	param1
	);
	ld.param.b32 	%r187, [retval0];
	} // callseq 12
	bra.uni 	$L__BB0_39;
$L__BB0_38:
	mov.b32 	%r189, 0;
	st.global.u32 	[%rd2+48], %r189;
$L__BB0_39:
	add.s32 	%r19, %r3, 13;
	setp.lt.s32 	%p14, %r19, %r4;
	@%p14 bra 	$L__BB0_41;
	st.local.u32 	[%rd1], %r19;
	mov.u64 	%rd50, $str;
	cvta.global.u64 	%rd51, %rd50;
	{ // callseq 13, 0
	.param .b64 param0;
	st.param.b64 	[param0], %rd51;
	.param .b64 param1;
	st.param.b64 	[param1], %rd9;
	.param .b32 retval0;
	call.uni (retval0), 
	vprintf, 
	(
	param0, 
	param1
	);
	ld.param.b32 	%r190, [retval0];
	} // callseq 13
	bra.uni 	$L__BB0_42;
$L__BB0_41:
	mov.b32 	%r192, 0;
	st.global.u32 	[%rd2+52], %r192;
$L__BB0_42:
	add.s32 	%r20, %r3, 14;
	setp.lt.s32 	%p15, %r20, %r4;
	@%p15 bra 	$L__BB0_44;
	st.local.u32 	[%rd1], %r20;
	mov.u64 	%rd53, $str;
	cvta.global.u64 	%rd54, %rd53;
	{ // callseq 14, 0
	.param .b64 param0;
	st.param.b64 	[param0], %rd54;
	.param .b64 param1;
	st.param.b64 	[param1], %rd9;
	.param .b32 retval0;
	call.uni (retval0), 
	vprintf, 
	(
	param0, 
	param1
	);
	ld.param.b32 	%r193, [retval0];
	} // callseq 14
	bra.uni 	$L__BB0_45;
$L__BB0_44:
	mov.b32 	%r195, 0;
	st.global.u32 	[%rd2+56], %r195;
$L__BB0_45:
	add.s32 	%r21, %r3, 15;
	setp.lt.s32 	%p16, %r21, %r4;
	@%p16 bra 	$L__BB0_47;
	st.local.u32 	[%rd1], %r21;
	mov.u64 	%rd56, $str;
	cvta.global.u64 	%rd57, %rd56;
	{ // callseq 15, 0
	.param .b64 param0;
	st.param.b64 	[param0], %rd57;
	.param .b64 param1;
	st.param.b64 	[param1], %rd9;
	.param .b32 retval0;
	call.uni (retval0), 
	vprintf, 
	(
	param0, 
	param1
	);
	ld.param.b32 	%r196, [retval0];
	} // callseq 15
	bra.uni 	$L__BB0_48;
$L__BB0_47:
	mov.b32 	%r198, 0;
	st.global.u32 	[%rd2+60], %r198;
$L__BB0_48:
	add.s32 	%r22, %r3, 16;
	setp.lt.s32 	%p17, %r22, %r4;
	@%p17 bra 	$L__BB0_50;
	st.local.u32 	[%rd1], %r22;
	mov.u64 	%rd59, $str;
	cvta.global.u64 	%rd60, %rd59;
	{ // callseq 16, 0
	.param .b64 param0;
	st.param.b64 	[param0], %rd60;
	.param .b64 param1;
	st.param.b64 	[param1], %rd9;
	.param .b32 retval0;
	call.uni (retval0), 
	vprintf, 
	(
	param0, 
	param1
	);
	ld.param.b32 	%r199, [retval0];
	} // callseq 16
	bra.uni 	$L__BB0_51;
$L__BB0_50:
	mov.b32 	%r201, 0;
	st.global.u32 	[%rd2+64], %r201;
$L__BB0_51:
	add.s32 	%r23, %r3, 17;
	setp.lt.s32 	%p18, %r23, %r4;
	@%p18 bra 	$L__BB0_53;
	st.local.u32 	[%rd1], %r23;
	mov.u64 	%rd62, $str;
	cvta.global.u64 	%rd63, %rd62;
	{ // callseq 17, 0
	.param .b64 param0;
	st.param.b64 	[param0], %rd63;
	.param .b64 param1;
	st.param.b64 	[param1], %rd9;
	.param .b32 retval0;
	call.uni (retval0), 
	vprintf, 
	(
	param0, 
	param1
	);
	ld.param.b32 	%r202, [retval0];
	} // callseq 17
	bra.uni 	$L__BB0_54;
$L__BB0_53:
	mov.b32 	%r204, 0;
	st.global.u32 	[%rd2+68], %r204;
$L__BB0_54:
	add.s32 	%r24, %r3, 18;
	setp.lt.s32 	%p19, %r24, %r4;
	@%p19 bra 	$L__BB0_56;
	st.local.u32 	[%rd1], %r24;
	mov.u64 	%rd65, $str;
	cvta.global.u64 	%rd66, %rd65;
	{ // callseq 18, 0
	.param .b64 param0;
	st.param.b64 	[param0], %rd66;
	.param .b64 param1;
	st.param.b64 	[param1], %rd9;
	.param .b32 retval0;
	call.uni (retval0), 
	vprintf, 
	(
	param0, 
	param1
	);
	ld.param.b32 	%r205, [retval0];
	} // callseq 18
	bra.uni 	$L__BB0_57;
$L__BB0_56:
	mov.b32 	%r207, 0;
	st.global.u32 	[%rd2+72], %r207;
$L__BB0_57:
	add.s32 	%r25, %r3, 19;
	setp.lt.s32 	%p20, %r25, %r4;
	@%p20 bra 	$L__BB0_59;
	st.local.u32 	[%rd1], %r25;
	mov.u64 	%rd68, $str;
	cvta.global.u64 	%rd69, %rd68;
	{ // callseq 19, 0
	.param .b64 param0;
	st.param.b64 	[param0], %rd69;
	.param .b64 param1;
	st.param.b64 	[param1], %rd9;
	.param .b32 retval0;
	call.uni (retval0), 
	vprintf, 
	(
	param0, 
	param1
	);
	ld.param.b32 	%r208, [retval0];
	} // callseq 19
	bra.uni 	$L__BB0_60;
$L__BB0_59:
	mov.b32 	%r210, 0;
	st.global.u32 	[%rd2+76], %r210;
$L__BB0_60:
	add.s32 	%r26, %r3, 20;
	setp.lt.s32 	%p21, %r26, %r4;
	@%p21 bra 	$L__BB0_62;
	st.local.u32 	[%rd1], %r26;
	mov.u64 	%rd71, $str;
	cvta.global.u64 	%rd72, %rd71;
	{ // callseq 20, 0
	.param .b64 param0;
	st.param.b64 	[param0], %rd72;
	.param .b64 param1;
	st.param.b64 	[param1], %rd9;
	.param .b32 retval0;
	call.uni (retval0), 
	vprintf, 
	(
	param0, 
	param1
	);
	ld.param.b32 	%r211, [retval0];
	} // callseq 20
	bra.uni 	$L__BB0_63;
$L__BB0_62:
	mov.b32 	%r213, 0;
	st.global.u32 	[%rd2+80], %r213;
$L__BB0_63:
	add.s32 	%r27, %r3, 21;
	setp.lt.s32 	%p22, %r27, %r4;
	@%p22 bra 	$L__BB0_65;
	st.local.u32 	[%rd1], %r27;
	mov.u64 	%rd74, $str;
	cvta.global.u64 	%rd75, %rd74;
	{ // callseq 21, 0
	.param .b64 param0;
	st.param.b64 	[param0], %rd75;
	.param .b64 param1;
	st.param.b64 	[param1], %rd9;
	.param .b32 retval0;
	call.uni (retval0), 
	vprintf, 
	(
	param0, 
	param1
	);
	ld.param.b32 	%r214, [retval0];
	} // callseq 21
	bra.uni 	$L__BB0_66;
$L__BB0_65:
	mov.b32 	%r216, 0;
	st.global.u32 	[%rd2+84], %r216;
$L__BB0_66:
	add.s32 	%r28, %r3, 22;
	setp.lt.s32 	%p23, %r28, %r4;
	@%p23 bra 	$L__BB0_68;
	st.local.u32 	[%rd1], %r28;
	mov.u64 	%rd77, $str;
	cvta.global.u64 	%rd78, %rd77;
	{ // callseq 22, 0
	.param .b64 param0;
	st.param.b64 	[param0], %rd78;
	.param .b64 param1;
	st.param.b64 	[param1], %rd9;
	.param .b32 retval0;
	call.uni (retval0), 
	vprintf, 
	(
	param0, 
	param1
	);
	ld.param.b32 	%r217, [retval0];
	} // callseq 22
	bra.uni 	$L__BB0_69;
$L__BB0_68:
	mov.b32 	%r219, 0;
	st.global.u32 	[%rd2+88], %r219;
$L__BB0_69:
	add.s32 	%r29, %r3, 23;
	setp.lt.s32 	%p24, %r29, %r4;
	@%p24 bra 	$L__BB0_71;
	st.local.u32 	[%rd1], %r29;
	mov.u64 	%rd80, $str;
	cvta.global.u64 	%rd81, %rd80;
	{ // callseq 23, 0
	.param .b64 param0;
	st.param.b64 	[param0], %rd81;
	.param .b64 param1;
	st.param.b64 	[param1], %rd9;
	.param .b32 retval0;
	call.uni (retval0), 
	vprintf, 
	(
	param0, 
	param1
	);
	ld.param.b32 	%r220, [retval0];
	} // callseq 23
	bra.uni 	$L__BB0_72;
$L__BB0_71:
	mov.b32 	%r222, 0;
	st.global.u32 	[%rd2+92], %r222;
$L__BB0_72:
	add.s32 	%r30, %r3, 24;
	setp.lt.s32 	%p25, %r30, %r4;
	@%p25 bra 	$L__BB0_74;
	st.local.u32 	[%rd1], %r30;
	mov.u64 	%rd83, $str;
	cvta.global.u64 	%rd84, %rd83;
	{ // callseq 24, 0
	.param .b64 param0;
	st.param.b64 	[param0], %rd84;
	.param .b64 param1;
	st.param.b64 	[param1], %rd9;
	.param .b32 retval0;
	call.uni (retval0), 
	vprintf, 
	(
	param0, 
	param1
	);
	ld.param.b32 	%r223, [retval0];
	} // callseq 24
	bra.uni 	$L__BB0_75;
$L__BB0_74:
	mov.b32 	%r225, 0;
	st.global.u32 	[%rd2+96], %r225;
$L__BB0_75:
	add.s32 	%r31, %r3, 25;
	setp.lt.s32 	%p26, %r31, %r4;
	@%p26 bra 	$L__BB0_77;
	st.local.u32 	[%rd1], %r31;
	mov.u64 	%rd86, $str;
	cvta.global.u64 	%rd87, %rd86;
	{ // callseq 25, 0
	.param .b64 param0;
	st.param.b64 	[param0], %rd87;
	.param .b64 param1;
	st.param.b64 	[param1], %rd9;
	.param .b32 retval0;
	call.uni (retval0), 
	vprintf, 
	(
	param0, 
	param1
	);
	ld.param.b32 	%r226, [retval0];
	} // callseq 25
	bra.uni 	$L__BB0_78;
$L__BB0_77:
	mov.b32 	%r228, 0;
	st.global.u32 	[%rd2+100], %r228;
$L__BB0_78:
	add.s32 	%r32, %r3, 26;
	setp.lt.s32 	%p27, %r32, %r4;
	@%p27 bra 	$L__BB0_80;
	st.local.u32 	[%rd1], %r32;
	mov.u64 	%rd89, $str;
	cvta.global.u64 	%rd90, %rd89;
	{ // callseq 26, 0
	.param .b64 param0;
	st.param.b64 	[param0], %rd90;
	.param .b64 param1;
	st.param.b64 	[param1], %rd9;
	.param .b32 retval0;
	call.uni (retval0), 
	vprintf, 
	(
	param0, 
	param1
	);
	ld.param.b32 	%r229, [retval0];
	} // callseq 26
	bra.uni 	$L__BB0_81;
$L__BB0_80:
	mov.b32 	%r231, 0;
	st.global.u32 	[%rd2+104], %r231;
$L__BB0_81:
	add.s32 	%r33, %r3, 27;
	setp.lt.s32 	%p28, %r33, %r4;
	@%p28 bra 	$L__BB0_83;
	st.local.u32 	[%rd1], %r33;
	mov.u64 	%rd92, $str;
	cvta.global.u64 	%rd93, %rd92;
	{ // callseq 27, 0
	.param .b64 param0;
	st.param.b64 	[param0], %rd93;
	.param .b64 param1;
	st.param.b64 	[param1], %rd9;
	.param .b32 retval0;
	call.uni (retval0), 
	vprintf, 
	(
	param0, 
	param1
	);
	ld.param.b32 	%r232, [retval0];
	} // callseq 27
	bra.uni 	$L__BB0_84;
$L__BB0_83:
	mov.b32 	%r234, 0;
	st.global.u32 	[%rd2+108], %r234;
$L__BB0_84:
	add.s32 	%r34, %r3, 28;
	setp.lt.s32 	%p29, %r34, %r4;
	@%p29 bra 	$L__BB0_86;
	st.local.u32 	[%rd1], %r34;
	mov.u64 	%rd95, $str;
	cvta.global.u64 	%rd96, %rd95;
	{ // callseq 28, 0
	.param .b64 param0;
	st.param.b64 	[param0], %rd96;
	.param .b64 param1;
	st.param.b64 	[param1], %rd9;
	.param .b32 retval0;
	call.uni (retval0), 
	vprintf, 
	(
	param0, 
	param1
	);
	ld.param.b32 	%r235, [retval0];
	} // callseq 28
	bra.uni 	$L__BB0_87;
$L__BB0_86:
	mov.b32 	%r237, 0;
	st.global.u32 	[%rd2+112], %r237;
$L__BB0_87:
	add.s32 	%r35, %r3, 29;
	setp.lt.s32 	%p30, %r35, %r4;
	@%p30 bra 	$L__BB0_89;
	st.local.u32 	[%rd1], %r35;
	mov.u64 	%rd98, $str;
	cvta.global.u64 	%rd99, %rd98;
	{ // callseq 29, 0
	.param .b64 param0;
	st.param.b64 	[param0], %rd99;
	.param .b64 param1;
	st.param.b64 	[param1], %rd9;
	.param .b32 retval0;
	call.uni (retval0), 
	vprintf, 
	(
	param0, 
	param1
	);
	ld.param.b32 	%r238, [retval0];
	} // callseq 29
	bra.uni 	$L__BB0_90;
$L__BB0_89:
	mov.b32 	%r240, 0;
	st.global.u32 	[%rd2+116], %r240;
$L__BB0_90:
	add.s32 	%r36, %r3, 30;
	setp.lt.s32 	%p31, %r36, %r4;
	@%p31 bra 	$L__BB0_92;
	st.local.u32 	[%rd1], %r36;
	mov.u64 	%rd101, $str;
	cvta.global.u64 	%rd102, %rd101;
	{ // callseq 30, 0
	.param .b64 param0;
	st.param.b64 	[param0], %rd102;
	.param .b64 param1;
	st.param.b64 	[param1], %rd9;
	.param .b32 retval0;
	call.uni (retval0), 
	vprintf, 
	(
	param0, 
	param1
	);
	ld.param.b32 	%r241, [retval0];
	} // callseq 30
	bra.uni 	$L__BB0_93;
$L__BB0_92:
	mov.b32 	%r243, 0;
	st.global.u32 	[%rd2+120], %r243;
$L__BB0_93:
	add.s32 	%r37, %r3, 31;
	setp.lt.s32 	%p32, %r37, %r4;
	@%p32 bra 	$L__BB0_95;
	st.local.u32 	[%rd1], %r37;
	mov.u64 	%rd104, $str;
	cvta.global.u64 	%rd105, %rd104;
	{ // callseq 31, 0
	.param .b64 param0;
	st.param.b64 	[param0], %rd105;
	.param .b64 param1;
	st.param.b64 	[param1], %rd9;
	.param .b32 retval0;
	call.uni (retval0), 
	vprintf, 
	(
	param0, 
	param1
	);
	ld.param.b32 	%r244, [retval0];
	} // callseq 31
	bra.uni 	$L__BB0_96;
$L__BB0_95:
	mov.b32 	%r246, 0;
	st.global.u32 	[%rd2+124], %r246;
$L__BB0_96:
	add.s32 	%r38, %r3, 32;
	setp.lt.s32 	%p33, %r38, %r4;
	@%p33 bra 	$L__BB0_98;
	st.local.u32 	[%rd1], %r38;
	mov.u64 	%rd107, $str;
	cvta.global.u64 	%rd108, %rd107;
	{ // callseq 32, 0
	.param .b64 param0;
	st.param.b64 	[param0], %rd108;
	.param .b64 param1;
	st.param.b64 	[param1], %rd9;
	.param .b32 retval0;
	call.uni (retval0), 
	vprintf, 
	(
	param0, 
	param1
	);
	ld.param.b32 	%r247, [retval0];
	} // callseq 32
	bra.uni 	$L__BB0_99;
$L__BB0_98:
	mov.b32 	%r249, 0;
	st.global.u32 	[%rd2+128], %r249;
$L__BB0_99:
	add.s32 	%r39, %r3, 33;
	setp.lt.s32 	%p34, %r39, %r4;
	@%p34 bra 	$L__BB0_101;
	st.local.u32 	[%rd1], %r39;
	mov.u64 	%rd110, $str;
	cvta.global.u64 	%rd111, %rd110;
	{ // callseq 33, 0
	.param .b64 param0;
	st.param.b64 	[param0], %rd111;
	.param .b64 param1;
	st.param.b64 	[param1], %rd9;
	.param .b32 retval0;
	call.uni (retval0), 
	vprintf, 
	(
	param0, 
	param1
	);
	ld.param.b32 	%r250, [retval0];
	} // callseq 33
	bra.uni 	$L__BB0_102;
$L__BB0_101:
	mov.b32 	%r252, 0;
	st.global.u32 	[%rd2+132], %r252;
$L__BB0_102:
	add.s32 	%r40, %r3, 34;
	setp.lt.s32 	%p35, %r40, %r4;
	@%p35 bra 	$L__BB0_104;
	st.local.u32 	[%rd1], %r40;
	mov.u64 	%rd113, $str;
	cvta.global.u64 	%rd114, %rd113;
	{ // callseq 34, 0
	.param .b64 param0;
	st.param.b64 	[param0], %rd114;
	.param .b64 param1;
	st.param.b64 	[param1], %rd9;
	.param .b32 retval0;
	call.uni (retval0), 
	vprintf, 
	(
	param0, 
	param1
	);
	ld.param.b32 	%r253, [retval0];
	} // callseq 34
	bra.uni 	$L__BB0_105;
$L__BB0_104:
	mov.b32 	%r255, 0;
	st.global.u32 	[%rd2+136], %r255;
$L__BB0_105:
	add.s32 	%r41, %r3, 35;
	setp.lt.s32 	%p36, %r41, %r4;
	@%p36 bra 	$L__BB0_107;
	st.local.u32 	[%rd1], %r41;
	mov.u64 	%rd116, $str;
	cvta.global.u64 	%rd117, %rd116;
	{ // callseq 35, 0
	.param .b64 param0;
	st.param.b64 	[param0], %rd117;
	.param .b64 param1;
	st.param.b64 	[param1], %rd9;
	.param .b32 retval0;
	call.uni (retval0), 
	vprintf, 
	(
	param0, 
	param1
	);
	ld.param.b32 	%r256, [retval0];
	} // callseq 35
	bra.uni 	$L__BB0_108;
$L__BB0_107:
	mov.b32 	%r258, 0;
	st.global.u32 	[%rd2+140], %r258;
$L__BB0_108:
	add.s32 	%r42, %r3, 36;
	setp.lt.s32 	%p37, %r42, %r4;
	@%p37 bra 	$L__BB0_110;
	st.local.u32 	[%rd1], %r42;
	mov.u64 	%rd119, $str;
	cvta.global.u64 	%rd120, %rd119;
	{ // callseq 36, 0
	.param .b64 param0;
	st.param.b64 	[param0], %rd120;
	.param .b64 param1;
	st.param.b64 	[param1], %rd9;
	.param .b32 retval0;
	call.uni (retval0), 
	vprintf, 
	(
	param0, 
	param1
	);
	ld.param.b32 	%r259, [retval0];
	} // callseq 36
	bra.uni 	$L__BB0_111;
$L__BB0_110:
	mov.b32 	%r261, 0;
	st.global.u32 	[%rd2+144], %r261;
$L__BB0_111:
	add.s32 	%r43, %r3, 37;
	setp.lt.s32 	%p38, %r43, %r4;
	@%p38 bra 	$L__BB0_113;
	st.local.u32 	[%rd1], %r43;
	mov.u64 	%rd122, $str;
	cvta.global.u64 	%rd123, %rd122;
	{ // callseq 37, 0
	.param .b64 param0;
	st.param.b64 	[param0], %rd123;
	.param .b64 param1;
	st.param.b64 	[param1], %rd9;
	.param .b32 retval0;
	call.uni (retval0), 
	vprintf, 
	(
	param0, 
	param1
	);
	ld.param.b32 	%r262, [retval0];
	} // callseq 37
	bra.uni 	$L__BB0_114;
$L__BB0_113:
	mov.b32 	%r264, 0;
	st.global.u32 	[%rd2+148], %r264;
$L__BB0_114:
	add.s32 	%r44, %r3, 38;
	setp.lt.s32 	%p39, %r44, %r4;
	@%p39 bra 	$L__BB0_116;
	st.local.u32 	[%rd1], %r44;
	mov.u64 	%rd125, $str;
	cvta.global.u64 	%rd126, %rd125;
	{ // callseq 38, 0
	.param .b64 param0;
	st.param.b64 	[param0], %rd126;
	.param .b64 param1;
	st.param.b64 	[param1], %rd9;
	.param .b32 retval0;
	call.uni (retval0), 
	vprintf, 
	(
	param0, 
	param1
	);
	ld.param.b32 	%r265, [retval0];
	} // callseq 38
	bra.uni 	$L__BB0_117;
$L__BB0_116:
	mov.b32 	%r267, 0;
	st.global.u32 	[%rd2+152], %r267;
$L__BB0_117:
	add.s32 	%r45, %r3, 39;
	setp.lt.s32 	%p40, %r45, %r4;
	@%p40 bra 	$L__BB0_119;
	st.local.u32 	[%rd1], %r45;
	mov.u64 	%rd128, $str;
	cvta.global.u64 	%rd129, %rd128;
	{ // callseq 39, 0
	.param .b64 param0;
	st.param.b64 	[param0], %rd129;
	.param .b64 param1;
	st.param.b64 	[param1], %rd9;
	.param .b32 retval0;
	call.uni (retval0), 
	vprintf, 
	(
	param0, 
	param1
	);
	ld.param.b32 	%r268, [retval0];
	} // callseq 39
	bra.uni 	$L__BB0_120;
$L__BB0_119:
	mov.b32 	%r270, 0;
	st.global.u32 	[%rd2+156], %r270;
$L__BB0_120:
	add.s32 	%r46, %r3, 40;
	setp.lt.s32 	%p41, %r46, %r4;
	@%p41 bra 	$L__BB0_122;
	st.local.u32 	[%rd1], %r46;
	mov.u64 	%rd131, $str;
	cvta.global.u64 	%rd132, %rd131;
	{ // callseq 40, 0
	.param .b64 param0;
	st.param.b64 	[param0], %rd132;
	.param .b64 param1;
	st.param.b64 	[param1], %rd9;
	.param .b32 retval0;
	call.uni (retval0), 
	vprintf, 
	(
	param0, 
	param1
	);
	ld.param.b32 	%r271, [retval0];
	} // callseq 40
	bra.uni 	$L__BB0_123;
$L__BB0_122:
	mov.b32 	%r273, 0;
	st.global.u32 	[%rd2+160], %r273;
$L__BB0_123:
	add.s32 	%r47, %r3, 41;
	setp.lt.s32 	%p42, %r47, %r4;
	@%p42 bra 	$L__BB0_125;
	st.local.u32 	[%rd1], %r47;
	mov.u64 	%rd134, $str;
	cvta.global.u64 	%rd135, %rd134;
	{ // callseq 41, 0
	.param .b64 param0;
	st.param.b64 	[param0], %rd135;
	.param .b64 param1;
	st.param.b64 	[param1], %rd9;
	.param .b32 retval0;
	call.uni (retval0), 
	vprintf, 
	(
	param0, 
	param1
	);
	ld.param.b32 	%r274, [retval0];
	} // callseq 41
	bra.uni 	$L__BB0_126;
$L__BB0_125:
	mov.b32 	%r276, 0;
	st.global.u32 	[%rd2+164], %r276;
$L__BB0_126:
	add.s32 	%r48, %r3, 42;
	setp.lt.s32 	%p43, %r48, %r4;
	@%p43 bra 	$L__BB0_128;
	st.local.u32 	[%rd1], %r48;
	mov.u64 	%rd137, $str;
	cvta.global.u64 	%rd138, %rd137;
	{ // callseq 42, 0
	.param .b64 param0;
	st.param.b64 	[param0], %rd138;
	.param .b64 param1;
	st.param.b64 	[param1], %rd9;
	.param .b32 retval0;
	call.uni (retval0), 
	vprintf, 
	(
	param0, 
	param1
	);
	ld.param.b32 	%r277, [retval0];
	} // callseq 42
	bra.uni 	$L__BB0_129;
$L__BB0_128:
	mov.b32 	%r279, 0;
	st.global.u32 	[%rd2+168], %r279;
$L__BB0_129:
	add.s32 	%r49, %r3, 43;
	setp.lt.s32 	%p44, %r49, %r4;
	@%p44 bra 	$L__BB0_131;
	st.local.u32 	[%rd1], %r49;
	mov.u64 	%rd140, $str;
	cvta.global.u64 	%rd141, %rd140;
	{ // callseq 43, 0
	.param .b64 param0;
	st.param.b64 	[param0], %rd141;
	.param .b64 param1;
	st.param.b64 	[param1], %rd9;
	.param .b32 retval0;
	call.uni (retval0), 
	vprintf, 
	(
	param0, 
	param1
	);
	ld.param.b32 	%r280, [retval0];
	} // callseq 43
	bra.uni 	$L__BB0_132;
$L__BB0_131:
	mov.b32 	%r282, 0;
	st.global.u32 	[%rd2+172], %r282;
$L__BB0_132:
	add.s32 	%r50, %r3, 44;
	setp.lt.s32 	%p45, %r50, %r4;
	@%p45 bra 	$L__BB0_134;
	st.local.u32 	[%rd1], %r50;
	mov.u64 	%rd143, $str;
	cvta.global.u64 	%rd144, %rd143;
	{ // callseq 44, 0
	.param .b64 param0;
	st.param.b64 	[param0], %rd144;
	.param .b64 param1;
	st.param.b64 	[param1], %rd9;
	.param .b32 retval0;
	call.uni (retval0), 
	vprintf, 
	(
	param0, 
	param1
	);
	ld.param.b32 	%r283, [retval0];
	} // callseq 44
	bra.uni 	$L__BB0_135;
$L__BB0_134:
	mov.b32 	%r285, 0;
	st.global.u32 	[%rd2+176], %r285;
$L__BB0_135:
	add.s32 	%r51, %r3, 45;
	setp.lt.s32 	%p46, %r51, %r4;
	@%p46 bra 	$L__BB0_137;
	st.local.u32 	[%rd1], %r51;
	mov.u64 	%rd146, $str;
	cvta.global.u64 	%rd147, %rd146;
	{ // callseq 45, 0
	.param .b64 param0;
	st.param.b64 	[param0], %rd147;
	.param .b64 param1;
	st.param.b64 	[param1], %rd9;
	.param .b32 retval0;
	call.uni (retval0), 
	vprintf, 
	(
	param0, 
	param1
	);
	ld.param.b32 	%r286, [retval0];
	} // callseq 45
	bra.uni 	$L__BB0_138;
$L__BB0_137:
	mov.b32 	%r288, 0;
	st.global.u32 	[%rd2+180], %r288;
$L__BB0_138:
	add.s32 	%r52, %r3, 46;
	setp.lt.s32 	%p47, %r52, %r4;
	@%p47 bra 	$L__BB0_140;
	st.local.u32 	[%rd1], %r52;
	mov.u64 	%rd149, $str;
	cvta.global.u64 	%rd150, %rd149;
	{ // callseq 46, 0
	.param .b64 param0;
	st.param.b64 	[param0], %rd150;
	.param .b64 param1;
	st.param.b64 	[param1], %rd9;
	.param .b32 retval0;
	call.uni (retval0), 
	vprintf, 
	(
	param0, 
	param1
	);
	ld.param.b32 	%r289, [retval0];
	} // callseq 46
	bra.uni 	$L__BB0_141;
$L__BB0_140:
	mov.b32 	%r291, 0;
	st.global.u32 	[%rd2+184], %r291;
$L__BB0_141:
	add.s32 	%r53, %r3, 47;
	setp.lt.s32 	%p48, %r53, %r4;
	@%p48 bra 	$L__BB0_143;
	st.local.u32 	[%rd1], %r53;
	mov.u64 	%rd152, $str;
	cvta.global.u64 	%rd153, %rd152;
	{ // callseq 47, 0
	.param .b64 param0;
	st.param.b64 	[param0], %rd153;
	.param .b64 param1;
	st.param.b64 	[param1], %rd9;
	.param .b32 retval0;
	call.uni (retval0), 
	vprintf, 
	(
	param0, 
	param1
	);
	ld.param.b32 	%r292, [retval0];
	} // callseq 47
	bra.uni 	$L__BB0_144;
$L__BB0_143:
	mov.b32 	%r294, 0;
	st.global.u32 	[%rd2+188], %r294;
$L__BB0_144:
	add.s32 	%r54, %r3, 48;
	setp.lt.s32 	%p49, %r54, %r4;
	@%p49 bra 	$L__BB0_146;
	st.local.u32 	[%rd1], %r54;
	mov.u64 	%rd155, $str;
	cvta.global.u64 	%rd156, %rd155;
	{ // callseq 48, 0
	.param .b64 param0;
	st.param.b64 	[param0], %rd156;
	.param .b64 param1;
	st.param.b64 	[param1], %rd9;
	.param .b32 retval0;
	call.uni (retval0), 
	vprintf, 
	(
	param0, 
	param1
	);
	ld.param.b32 	%r295, [retval0];
	} // callseq 48
	bra.uni 	$L__BB0_147;
$L__BB0_146:
	mov.b32 	%r297, 0;
	st.global.u32 	[%rd2+192], %r297;
$L__BB0_147:
	add.s32 	%r55, %r3, 49;
	setp.lt.s32 	%p50, %r55, %r4;
	@%p50 bra 	$L__BB0_149;
	st.local.u32 	[%rd1], %r55;
	mov.u64 	%rd158, $str;
	cvta.global.u64 	%rd159, %rd158;
	{ // callseq 49, 0
	.param .b64 param0;
	st.param.b64 	[param0], %rd159;
	.param .b64 param1;
	st.param.b64 	[param1], %rd9;
	.param .b32 retval0;
	call.uni (retval0), 
	vprintf, 
	(
	param0, 
	param1
	);
	ld.param.b32 	%r298, [retval0];
	} // callseq 49
	bra.uni 	$L__BB0_150;
$L__BB0_149:
	mov.b32 	%r300, 0;
	st.global.u32 	[%rd2+196], %r300;
$L__BB0_150:
	add.s32 	%r56, %r3, 50;
	setp.lt.s32 	%p51, %r56, %r4;
	@%p51 bra 	$L__BB0_152;
	st.local.u32 	[%rd1], %r56;
	mov.u64 	%rd161, $str;
	cvta.global.u64 	%rd162, %rd161;
	{ // callseq 50, 0
	.param .b64 param0;
	st.param.b64 	[param0], %rd162;
	.param .b64 param1;
	st.param.b64 	[param1], %rd9;
	.param .b32 retval0;
	call.uni (retval0), 
	vprintf, 
	(
	param0, 
	param1
	);
	ld.param.b32 	%r301, [retval0];
	} // callseq 50
	bra.uni 	$L__BB0_153;
$L__BB0_152:
	mov.b32 	%r303, 0;
	st.global.u32 	[%rd2+200], %r303;
$L__BB0_153:
	add.s32 	%r57, %r3, 51;
	setp.lt.s32 	%p52, %r57, %r4;
	@%p52 bra 	$L__BB0_155;
	st.local.u32 	[%rd1], %r57;
	mov.u64 	%rd164, $str;
	cvta.global.u64 	%rd165, %rd164;
	{ // callseq 51, 0
	.param .b64 param0;
	st.param.b64 	[param0], %rd165;
	.param .b64 param1;
	st.param.b64 	[param1], %rd9;
	.param .b32 retval0;
	call.uni (retval0), 
	vprintf, 
	(
	param0, 
	param1
	);
	ld.param.b32 	%r304, [retval0];
	} // callseq 51
	bra.uni 	$L__BB0_156;
$L__BB0_155:
	mov.b32 	%r306, 0;
	st.global.u32 	[%rd2+204], %r306;
$L__BB0_156:
	add.s32 	%r58, %r3, 52;
	setp.lt.s32 	%p53, %r58, %r4;
	@%p53 bra 	$L__BB0_158;
	st.local.u32 	[%rd1], %r58;
	mov.u64 	%rd167, $str;
	cvta.global.u64 	%rd168, %rd167;
	{ // callseq 52, 0
	.param .b64 param0;
	st.param.b64 	[param0], %rd168;
	.param .b64 param1;
	st.param.b64 	[param1], %rd9;
	.param .b32 retval0;
	call.uni (retval0), 
	vprintf, 
	(
	param0, 
	param1
	);
	ld.param.b32 	%r307, [retval0];
	} // callseq 52
	bra.uni 	$L__BB0_159;
$L__BB0_158:
	mov.b32 	%r309, 0;
	st.global.u32 	[%rd2+208], %r309;
$L__BB0_159:
	add.s32 	%r59, %r3, 53;
	setp.lt.s32 	%p54, %r59, %r4;
	@%p54 bra 	$L__BB0_161;
	st.local.u32 	[%rd1], %r59;
	mov.u64 	%rd170, $str;
	cvta.global.u64 	%rd171, %rd170;
	{ // callseq 53, 0
	.param .b64 param0;
	st.param.b64 	[param0], %rd171;
	.param .b64 param1;
	st.param.b64 	[param1], %rd9;
	.param .b32 retval0;
	call.uni (retval0), 
	vprintf, 
	(
	param0, 
	param1
	);
	ld.param.b32 	%r310, [retval0];
	} // callseq 53
	bra.uni 	$L__BB0_162;
$L__BB0_161:
	mov.b32 	%r312, 0;
	st.global.u32 	[%rd2+212], %r312;
$L__BB0_162:
	add.s32 	%r60, %r3, 54;
	setp.lt.s32 	%p55, %r60, %r4;
	@%p55 bra 	$L__BB0_164;
	st.local.u32 	[%rd1], %r60;
	mov.u64 	%rd173, $str;
	cvta.global.u64 	%rd174, %rd173;
	{ // callseq 54, 0
	.param .b64 param0;
	st.param.b64 	[param0], %rd174;
	.param .b64 param1;
	st.param.b64 	[param1], %rd9;
	.param .b32 retval0;
	call.uni (retval0), 
	vprintf, 
	(
	param0, 
	param1
	);
	ld.param.b32 	%r313, [retval0];
	} // callseq 54
	bra.uni 	$L__BB0_165;
$L__BB0_164:
	mov.b32 	%r315, 0;
	st.global.u32 	[%rd2+216], %r315;
$L__BB0_165:
	add.s32 	%r61, %r3, 55;
	setp.lt.s32 	%p56, %r61, %r4;
	@%p56 bra 	$L__BB0_167;
	st.local.u32 	[%rd1], %r61;
	mov.u64 	%rd176, $str;
	cvta.global.u64 	%rd177, %rd176;
	{ // callseq 55, 0
	.param .b64 param0;
	st.param.b64 	[param0], %rd177;
	.param .b64 param1;
	st.param.b64 	[param1], %rd9;
	.param .b32 retval0;
	call.uni (retval0), 
	vprintf, 
	(
	param0, 
	param1
	);
	ld.param.b32 	%r316, [retval0];
	} // callseq 55
	bra.uni 	$L__BB0_168;
$L__BB0_167:
	mov.b32 	%r318, 0;
	st.global.u32 	[%rd2+220], %r318;
$L__BB0_168:
	add.s32 	%r62, %r3, 56;
	setp.lt.s32 	%p57, %r62, %r4;
	@%p57 bra 	$L__BB0_170;
	st.local.u32 	[%rd1], %r62;
	mov.u64 	%rd179, $str;
	cvta.global.u64 	%rd180, %rd179;
	{ // callseq 56, 0
	.param .b64 param0;
	st.param.b64 	[param0], %rd180;
	.param .b64 param1;
	st.param.b64 	[param1], %rd9;
	.param .b32 retval0;
	call.uni (retval0), 
	vprintf, 
	(
	param0, 
	param1
	);
	ld.param.b32 	%r319, [retval0];
	} // callseq 56
	bra.uni 	$L__BB0_171;
$L__BB0_170:
	mov.b32 	%r321, 0;
	st.global.u32 	[%rd2+224], %r321;
$L__BB0_171:
	add.s32 	%r63, %r3, 57;
	setp.lt.s32 	%p58, %r63, %r4;
	@%p58 bra 	$L__BB0_173;
	st.local.u32 	[%rd1], %r63;
	mov.u64 	%rd182, $str;
	cvta.global.u64 	%rd183, %rd182;
	{ // callseq 57, 0
	.param .b64 param0;
	st.param.b64 	[param0], %rd183;
	.param .b64 param1;
	st.param.b64 	[param1], %rd9;
	.param .b32 retval0;
	call.uni (retval0), 
	vprintf, 
	(
	param0, 
	param1
	);
	ld.param.b32 	%r322, [retval0];
	} // callseq 57
	bra.uni 	$L__BB0_174;
$L__BB0_173:
	mov.b32 	%r324, 0;
	st.global.u32 	[%rd2+228], %r324;
$L__BB0_174:
	add.s32 	%r64, %r3, 58;
	setp.lt.s32 	%p59, %r64, %r4;
	@%p59 bra 	$L__BB0_176;
	st.local.u32 	[%rd1], %r64;
	mov.u64 	%rd185, $str;
	cvta.global.u64 	%rd186, %rd185;
	{ // callseq 58, 0
	.param .b64 param0;
	st.param.b64 	[param0], %rd186;
	.param .b64 param1;
	st.param.b64 	[param1], %rd9;
	.param .b32 retval0;
	call.uni (retval0), 
	vprintf, 
	(
	param0, 
	param1
	);
	ld.param.b32 	%r325, [retval0];
	} // callseq 58
	bra.uni 	$L__BB0_177;
$L__BB0_176:
	mov.b32 	%r327, 0;
	st.global.u32 	[%rd2+232], %r327;
$L__BB0_177:
	add.s32 	%r65, %r3, 59;
	setp.lt.s32 	%p60, %r65, %r4;
	@%p60 bra 	$L__BB0_179;
	st.local.u32 	[%rd1], %r65;
	mov.u64 	%rd188, $str;
	cvta.global.u64 	%rd189, %rd188;
	{ // callseq 59, 0
	.param .b64 param0;
	st.param.b64 	[param0], %rd189;
	.param .b64 param1;
	st.param.b64 	[param1], %rd9;
	.param .b32 retval0;
	call.uni (retval0), 
	vprintf, 
	(
	param0, 
	param1
	);
	ld.param.b32 	%r328, [retval0];
	} // callseq 59
	bra.uni 	$L__BB0_180;
$L__BB0_179:
	mov.b32 	%r330, 0;
	st.global.u32 	[%rd2+236], %r330;
$L__BB0_180:
	add.s32 	%r66, %r3, 60;
	setp.lt.s32 	%p61, %r66, %r4;
	@%p61 bra 	$L__BB0_182;
	st.local.u32 	[%rd1], %r66;
	mov.u64 	%rd191, $str;
	cvta.global.u64 	%rd192, %rd191;
	{ // callseq 60, 0
	.param .b64 param0;
	st.param.b64 	[param0], %rd192;
	.param .b64 param1;
	st.param.b64 	[param1], %rd9;
	.param .b32 retval0;
	call.uni (retval0), 
	vprintf, 
	(
	param0, 
	param1
	);
	ld.param.b32 	%r331, [retval0];
	} // callseq 60
	bra.uni 	$L__BB0_183;
$L__BB0_182:
	mov.b32 	%r333, 0;
	st.global.u32 	[%rd2+240], %r333;
$L__BB0_183:
	add.s32 	%r67, %r3, 61;
	setp.lt.s32 	%p62, %r67, %r4;
	@%p62 bra 	$L__BB0_185;
	st.local.u32 	[%rd1], %r67;
	mov.u64 	%rd194, $str;
	cvta.global.u64 	%rd195, %rd194;
	{ // callseq 61, 0
	.param .b64 param0;
	st.param.b64 	[param0], %rd195;
	.param .b64 param1;
	st.param.b64 	[param1], %rd9;
	.param .b32 retval0;
	call.uni (retval0), 
	vprintf, 
	(
	param0, 
	param1
	);
	ld.param.b32 	%r334, [retval0];
	} // callseq 61
	bra.uni 	$L__BB0_186;
$L__BB0_185:
	mov.b32 	%r336, 0;
	st.global.u32 	[%rd2+244], %r336;
$L__BB0_186:
	add.s32 	%r68, %r3, 62;
	setp.lt.s32 	%p63, %r68, %r4;
	@%p63 bra 	$L__BB0_188;
	st.local.u32 	[%rd1], %r68;
	mov.u64 	%rd197, $str;
	cvta.global.u64 	%rd198, %rd197;
	{ // callseq 62, 0
	.param .b64 param0;
	st.param.b64 	[param0], %rd198;
	.param .b64 param1;
	st.param.b64 	[param1], %rd9;
	.param .b32 retval0;
	call.uni (retval0), 
	vprintf, 
	(
	param0, 
	param1
	);
	ld.param.b32 	%r337, [retval0];
	} // callseq 62
	bra.uni 	$L__BB0_189;
$L__BB0_188:
	mov.b32 	%r339, 0;
	st.global.u32 	[%rd2+248], %r339;
$L__BB0_189:
	add.s32 	%r69, %r3, 63;
	setp.lt.s32 	%p64, %r69, %r4;
	@%p64 bra 	$L__BB0_191;
	st.local.u32 	[%rd1], %r69;
	mov.u64 	%rd200, $str;
	cvta.global.u64 	%rd201, %rd200;
	{ // callseq 63, 0
	.param .b64 param0;
	st.param.b64 	[param0], %rd201;
	.param .b64 param1;
	st.param.b64 	[param1], %rd9;
	.param .b32 retval0;
	call.uni (retval0), 
	vprintf, 
	(
	param0, 
	param1
	);
	ld.param.b32 	%r340, [retval0];
	} // callseq 63
	bra.uni 	$L__BB0_192;
$L__BB0_191:
	mov.b32 	%r342, 0;
	st.global.u32 	[%rd2+252], %r342;
$L__BB0_192:
	add.s32 	%r70, %r3, 64;
	setp.lt.s32 	%p65, %r70, %r4;
	@%p65 bra 	$L__BB0_194;
	st.local.u32 	[%rd1], %r70;
	mov.u64 	%rd203, $str;
	cvta.global.u64 	%rd204, %rd203;
	{ // callseq 64, 0
	.param .b64 param0;
	st.param.b64 	[param0], %rd204;
	.param .b64 param1;
	st.param.b64 	[param1], %rd9;
	.param .b32 retval0;
	call.uni (retval0), 
	vprintf, 
	(
	param0, 
	param1
	);
	ld.param.b32 	%r343, [retval0];
	} // callseq 64
	bra.uni 	$L__BB0_195;
$L__BB0_194:
	mov.b32 	%r345, 0;
	st.global.u32 	[%rd2+256], %r345;
$L__BB0_195:
	add.s32 	%r71, %r3, 65;
	setp.lt.s32 	%p66, %r71, %r4;
	@%p66 bra 	$L__BB0_197;
	st.local.u32 	[%rd1], %r71;
	mov.u64 	%rd206, $str;
	cvta.global.u64 	%rd207, %rd206;
	{ // callseq 65, 0
	.param .b64 param0;
	st.param.b64 	[param0], %rd207;
	.param .b64 param1;
	st.param.b64 	[param1], %rd9;
	.param .b32 retval0;
	call.uni (retval0), 
	vprintf, 
	(
	param0, 
	param1
	);
	ld.param.b32 	%r346, [retval0];
	} // callseq 65
	bra.uni 	$L__BB0_198;
$L__BB0_197:
	mov.b32 	%r348, 0;
	st.global.u32 	[%rd2+260], %r348;
$L__BB0_198:
	add.s32 	%r72, %r3, 66;
	setp.lt.s32 	%p67, %r72, %r4;
	@%p67 bra 	$L__BB0_200;
	st.local.u32 	[%rd1], %r72;
	mov.u64 	%rd209, $str;
	cvta.global.u64 	%rd210, %rd209;
	{ // callseq 66, 0
	.param .b64 param0;
	st.param.b64 	[param0], %rd210;
	.param .b64 param1;
	st.param.b64 	[param1], %rd9;
	.param .b32 retval0;
	call.uni (retval0), 
	vprintf, 
	(
	param0, 
	param1
	);
	ld.param.b32 	%r349, [retval0];
	} // callseq 66
	bra.uni 	$L__BB0_201;
$L__BB0_200:
	mov.b32 	%r351, 0;
	st.global.u32 	[%rd2+264], %r351;
$L__BB0_201:
	add.s32 	%r73, %r3, 67;
	setp.lt.s32 	%p68, %r73, %r4;
	@%p68 bra 	$L__BB0_203;
	st.local.u32 	[%rd1], %r73;
	mov.u64 	%rd212, $str;
	cvta.global.u64 	%rd213, %rd212;
	{ // callseq 67, 0
	.param .b64 param0;
	st.param.b64 	[param0], %rd213;
	.param .b64 param1;
	st.param.b64 	[param1], %rd9;
	.param .b32 retval0;
	call.uni (retval0), 
	vprintf, 
	(
	param0, 
	param1
	);
	ld.param.b32 	%r352, [retval0];
	} // callseq 67
	bra.uni 	$L__BB0_204;
$L__BB0_203:
	mov.b32 	%r354, 0;
	st.global.u32 	[%rd2+268], %r354;
$L__BB0_204:
	add.s32 	%r74, %r3, 68;
	setp.lt.s32 	%p69, %r74, %r4;
	@%p69 bra 	$L__BB0_206;
	st.local.u32 	[%rd1], %r74;
	mov.u64 	%rd215, $str;
	cvta.global.u64 	%rd216, %rd215;
	{ // callseq 68, 0
	.param .b64 param0;
	st.param.b64 	[param0], %rd216;
	.param .b64 param1;
	st.param.b64 	[param1], %rd9;
	.param .b32 retval0;
	call.uni (retval0), 
	vprintf, 
	(
	param0, 
	param1
	);
	ld.param.b32 	%r355, [retval0];
	} // callseq 68
	bra.uni 	$L__BB0_207;
$L__BB0_206:
	mov.b32 	%r357, 0;
	st.global.u32 	[%rd2+272], %r357;
$L__BB0_207:
	add.s32 	%r75, %r3, 69;
	setp.lt.s32 	%p70, %r75, %r4;
	@%p70 bra 	$L__BB0_209;
	st.local.u32 	[%rd1], %r75;
	mov.u64 	%rd218, $str;
	cvta.global.u64 	%rd219, %rd218;
	{ // callseq 69, 0
	.param .b64 param0;
	st.param.b64 	[param0], %rd219;
	.param .b64 param1;
	st.param.b64 	[param1], %rd9;
	.param .b32 retval0;
	call.uni (retval0), 
	vprintf, 
	(
	param0, 
	param1
	);
	ld.param.b32 	%r358, [retval0];
	} // callseq 69
	bra.uni 	$L__BB0_210;
$L__BB0_209:
	mov.b32 	%r360, 0;
	st.global.u32 	[%rd2+276], %r360;
$L__BB0_210:
	add.s32 	%r76, %r3, 70;
	setp.lt.s32 	%p71, %r76, %r4;
	@%p71 bra 	$L__BB0_212;
	st.local.u32 	[%rd1], %r76;
	mov.u64 	%rd221, $str;
	cvta.global.u64 	%rd222, %rd221;
	{ // callseq 70, 0
	.param .b64 param0;
	st.param.b64 	[param0], %rd222;
	.param .b64 param1;
	st.param.b64 	[param1], %rd9;
	.param .b32 retval0;
	call.uni (retval0), 
	vprintf, 
	(
	param0, 
	param1
	);
	ld.param.b32 	%r361, [retval0];
	} // callseq 70
	bra.uni 	$L__BB0_213;
$L__BB0_212:
	mov.b32 	%r363, 0;
	st.global.u32 	[%rd2+280], %r363;
$L__BB0_213:
	add.s32 	%r77, %r3, 71;
	setp.lt.s32 	%p72, %r77, %r4;
	@%p72 bra 	$L__BB0_215;
	st.local.u32 	[%rd1], %r77;
	mov.u64 	%rd224, $str;
	cvta.global.u64 	%rd225, %rd224;
	{ // callseq 71, 0
	.param .b64 param0;
	st.param.b64 	[param0], %rd225;
	.param .b64 param1;
	st.param.b64 	[param1], %rd9;
	.param .b32 retval0;
	call.uni (retval0), 
	vprintf, 
	(
	param0, 
	param1
	);
	ld.param.b32 	%r364, [retval0];
	} // callseq 71
	bra.uni 	$L__BB0_216;
$L__BB0_215:
	mov.b32 	%r366, 0;
	st.global.u32 	[%rd2+284], %r366;
$L__BB0_216:
	add.s32 	%r78, %r3, 72;
	setp.lt.s32 	%p73, %r78, %r4;
	@%p73 bra 	$L__BB0_218;
	st.local.u32 	[%rd1], %r78;
	mov.u64 	%rd227, $str;
	cvta.global.u64 	%rd228, %rd227;
	{ // callseq 72, 0
	.param .b64 param0;
	st.param.b64 	[param0], %rd228;
	.param .b64 param1;
	st.param.b64 	[param1], %rd9;
	.param .b32 retval0;
	call.uni (retval0), 
	vprintf, 
	(
	param0, 
	param1
	);
	ld.param.b32 	%r367, [retval0];
	} // callseq 72
	bra.uni 	$L__BB0_219;
$L__BB0_218:
	mov.b32 	%r369, 0;
	st.global.u32 	[%rd2+288], %r369;
$L__BB0_219:
	add.s32 	%r79, %r3, 73;
	setp.lt.s32 	%p74, %r79, %r4;
	@%p74 bra 	$L__BB0_221;
	st.local.u32 	[%rd1], %r79;
	mov.u64 	%rd230, $str;
	cvta.global.u64 	%rd231, %rd230;
	{ // callseq 73, 0
	.param .b64 param0;
	st.param.b64 	[param0], %rd231;
	.param .b64 param1;
	st.param.b64 	[param1], %rd9;
	.param .b32 retval0;
	call.uni (retval0), 
	vprintf, 
	(
	param0, 
	param1
	);
	ld.param.b32 	%r370, [retval0];
	} // callseq 73
	bra.uni 	$L__BB0_222;
$L__BB0_221:
	mov.b32 	%r372, 0;
	st.global.u32 	[%rd2+292], %r372;
$L__BB0_222:
	add.s32 	%r80, %r3, 74;
	setp.lt.s32 	%p75, %r80, %r4;
	@%p75 bra 	$L__BB0_224;
	st.local.u32 	[%rd1], %r80;
	mov.u64 	%rd233, $str;
	cvta.global.u64 	%rd234, %rd233;
	{ // callseq 74, 0
	.param .b64 param0;
	st.param.b64 	[param0], %rd234;
	.param .b64 param1;
	st.param.b64 	[param1], %rd9;
	.param .b32 retval0;
	call.uni (retval0), 
	vprintf, 
	(
	param0, 
	param1
	);
	ld.param.b32 	%r373, [retval0];
	} // callseq 74
	bra.uni 	$L__BB0_225;
$L__BB0_224:
	mov.b32 	%r375, 0;
	st.global.u32 	[%rd2+296], %r375;
$L__BB0_225:
	add.s32 	%r81, %r3, 75;
	setp.lt.s32 	%p76, %r81, %r4;
	@%p76 bra 	$L__BB0_227;
	st.local.u32 	[%rd1], %r81;
	mov.u64 	%rd236, $str;
	cvta.global.u64 	%rd237, %rd236;
	{ // callseq 75, 0
	.param .b64 param0;
	st.param.b64 	[param0], %rd237;
	.param .b64 param1;
	st.param.b64 	[param1], %rd9;
	.param .b32 retval0;
	call.uni (retval0), 
	vprintf, 
	(
	param0, 
	param1
	);
	ld.param.b32 	%r376, [retval0];
	} // callseq 75
	bra.uni 	$L__BB0_228;
$L__BB0_227:
	mov.b32 	%r378, 0;
	st.global.u32 	[%rd2+300], %r378;
$L__BB0_228:
	add.s32 	%r82, %r3, 76;
	setp.lt.s32 	%p77, %r82, %r4;
	@%p77 bra 	$L__BB0_230;
	st.local.u32 	[%rd1], %r82;
	mov.u64 	%rd239, $str;
	cvta.global.u64 	%rd240, %rd239;
	{ // callseq 76, 0
	.param .b64 param0;
	st.param.b64 	[param0], %rd240;
	.param .b64 param1;
	st.param.b64 	[param1], %rd9;
	.param .b32 retval0;
	call.uni (retval0), 
	vprintf, 
	(
	param0, 
	param1
	);
	ld.param.b32 	%r379, [retval0];
	} // callseq 76
	bra.uni 	$L__BB0_231;
$L__BB0_230:
	mov.b32 	%r381, 0;
	st.global.u32 	[%rd2+304], %r381;
$L__BB0_231:
	add.s32 	%r83, %r3, 77;
	setp.lt.s32 	%p78, %r83, %r4;
	@%p78 bra 	$L__BB0_233;
	st.local.u32 	[%rd1], %r83;
	mov.u64 	%rd242, $str;
	cvta.global.u64 	%rd243, %rd242;
	{ // callseq 77, 0
	.param .b64 param0;
	st.param.b64 	[param0], %rd243;
	.param .b64 param1;
	st.param.b64 	[param1], %rd9;
	.param .b32 retval0;
	call.uni (retval0), 
	vprintf, 
	(
	param0, 
	param1
	);
	ld.param.b32 	%r382, [retval0];
	} // callseq 77
	bra.uni 	$L__BB0_234;
$L__BB0_233:
	mov.b32 	%r384, 0;
	st.global.u32 	[%rd2+308], %r384;
$L__BB0_234:
	add.s32 	%r84, %r3, 78;
	setp.lt.s32 	%p79, %r84, %r4;
	@%p79 bra 	$L__BB0_236;
	st.local.u32 	[%rd1], %r84;
	mov.u64 	%rd245, $str;
	cvta.global.u64 	%rd246, %rd245;
	{ // callseq 78, 0
	.param .b64 param0;
	st.param.b64 	[param0], %rd246;
	.param .b64 param1;
	st.param.b64 	[param1], %rd9;
	.param .b32 retval0;
	call.uni (retval0), 
	vprintf, 
	(
	param0, 
	param1
	);
	ld.param.b32 	%r385, [retval0];
	} // callseq 78
	bra.uni 	$L__BB0_237;
$L__BB0_236:
	mov.b32 	%r387, 0;
	st.global.u32 	[%rd2+312], %r387;
$L__BB0_237:
	add.s32 	%r85, %r3, 79;
	setp.lt.s32 	%p80, %r85, %r4;
	@%p80 bra 	$L__BB0_239;
	st.local.u32 	[%rd1], %r85;
	mov.u64 	%rd248, $str;
	cvta.global.u64 	%rd249, %rd248;
	{ // callseq 79, 0
	.param .b64 param0;
	st.param.b64 	[param0], %rd249;
	.param .b64 param1;
	st.param.b64 	[param1], %rd9;
	.param .b32 retval0;
	call.uni (retval0), 
	vprintf, 
	(
	param0, 
	param1
	);
	ld.param.b32 	%r388, [retval0];
	} // callseq 79
	bra.uni 	$L__BB0_240;
$L__BB0_239:
	mov.b32 	%r390, 0;
	st.global.u32 	[%rd2+316], %r390;
$L__BB0_240:
	add.s32 	%r86, %r3, 80;
	setp.lt.s32 	%p81, %r86, %r4;
	@%p81 bra 	$L__BB0_242;
	st.local.u32 	[%rd1], %r86;
	mov.u64 	%rd251, $str;
	cvta.global.u64 	%rd252, %rd251;
	add.u64 	%rd253, %SP, 0;
	{ // callseq 80, 0
	.param .b64 param0;
	st.param.b64 	[param0], %rd252;
	.param .b64 param1;
	st.param.b64 	[param1], %rd253;
	.param .b32 retval0;
	call.uni (retval0), 
	vprintf, 
	(
	param0, 
	param1
	);
	ld.param.b32 	%r391, [retval0];
	} // callseq 80
	bra.uni 	$L__BB0_243;
$L__BB0_242:
	mov.b32 	%r393, 0;
	st.global.u32 	[%rd2+320], %r393;
$L__BB0_243:
	add.s32 	%r87, %r3, 81;
	setp.lt.s32 	%p82, %r87, %r4;
	@%p82 bra 	$L__BB0_245;
	st.local.u32 	[%rd1], %r87;
	mov.u64 	%rd254, $str;
	cvta.global.u64 	%rd255, %rd254;
	add.u64 	%rd256, %SP, 0;
	{ // callseq 81, 0
	.param .b64 param0;
	st.param.b64 	[param0], %rd255;
	.param .b64 param1;
	st.param.b64 	[param1], %rd256;
	.param .b32 retval0;
	call.uni (retval0), 
	vprintf, 
	(
	param0, 
	param1
	);
	ld.param.b32 	%r394, [retval0];
	} // callseq 81
	bra.uni 	$L__BB0_246;
$L__BB0_245:
	mov.b32 	%r396, 0;
	st.global.u32 	[%rd2+324], %r396;
$L__BB0_246:
	add.s32 	%r88, %r3, 82;
	setp.lt.s32 	%p83, %r88, %r4;
	@%p83 bra 	$L__BB0_248;
	st.local.u32 	[%rd1], %r88;
	mov.u64 	%rd257, $str;
	cvta.global.u64 	%rd258, %rd257;
	add.u64 	%rd259, %SP, 0;
	{ // callseq 82, 0
	.param .b64 param0;
	st.param.b64 	[param0], %rd258;
	.param .b64 param1;
	st.param.b64 	[param1], %rd259;
	.param .b32 retval0;
	call.uni (retval0), 
	vprintf, 
	(
	param0, 
	param1
	);
	ld.param.b32 	%r397, [retval0];
	} // callseq 82
	bra.uni 	$L__BB0_249;
$L__BB0_248:
	mov.b32 	%r399, 0;
	st.global.u32 	[%rd2+328], %r399;
$L__BB0_249:
	add.s32 	%r89, %r3, 83;
	setp.lt.s32 	%p84, %r89, %r4;
	@%p84 bra 	$L__BB0_251;
	st.local.u32 	[%rd1], %r89;
	mov.u64 	%rd260, $str;
	cvta.global.u64 	%rd261, %rd260;
	add.u64 	%rd262, %SP, 0;
	{ // callseq 83, 0
	.param .b64 param0;
	st.param.b64 	[param0], %rd261;
	.param .b64 param1;
	st.param.b64 	[param1], %rd262;
	.param .b32 retval0;
	call.uni (retval0), 
	vprintf, 
	(
	param0, 
	param1
	);
	ld.param.b32 	%r400, [retval0];
	} // callseq 83
	bra.uni 	$L__BB0_252;
$L__BB0_251:
	mov.b32 	%r402, 0;
	st.global.u32 	[%rd2+332], %r402;
$L__BB0_252:
	add.s32 	%r90, %r3, 84;
	setp.lt.s32 	%p85, %r90, %r4;
	@%p85 bra 	$L__BB0_254;
	st.local.u32 	[%rd1], %r90;
	mov.u64 	%rd263, $str;
	cvta.global.u64 	%rd264, %rd263;
	add.u64 	%rd265, %SP, 0;
	{ // callseq 84, 0
	.param .b64 param0;
	st.param.b64 	[param0], %rd264;
	.param .b64 param1;
	st.param.b64 	[param1], %rd265;
	.param .b32 retval0;
	call.uni (retval0), 
	vprintf, 
	(
	param0, 
	param1
	);
	ld.param.b32 	%r403, [retval0];
	} // callseq 84
	bra.uni 	$L__BB0_255;
$L__BB0_254:
	mov.b32 	%r405, 0;
	st.global.u32 	[%rd2+336], %r405;
$L__BB0_255:
	add.s32 	%r91, %r3, 85;
	setp.lt.s32 	%p86, %r91, %r4;
	@%p86 bra 	$L__BB0_257;
	st.local.u32 	[%rd1], %r91;
	mov.u64 	%rd266, $str;
	cvta.global.u64 	%rd267, %rd266;
	add.u64 	%rd268, %SP, 0;
	{ // callseq 85, 0
	.param .b64 param0;
	st.param.b64 	[param0], %rd267;
	.param .b64 param1;
	st.param.b64 	[param1], %rd268;
	.param .b32 retval0;
	call.uni (retval0), 
	vprintf, 
	(
	param0, 
	param1
	);
	ld.param.b32 	%r406, [retval0];
	} // callseq 85
	bra.uni 	$L__BB0_258;
$L__BB0_257:
	mov.b32 	%r408, 0;
	st.global.u32 	[%rd2+340], %r408;
$L__BB0_258:
	add.s32 	%r92, %r3, 86;
	setp.lt.s32 	%p87, %r92, %r4;
	@%p87 bra 	$L__BB0_260;
	st.local.u32 	[%rd1], %r92;
	mov.u64 	%rd269, $str;
	cvta.global.u64 	%rd270, %rd269;
	add.u64 	%rd271, %SP, 0;
	{ // callseq 86, 0
	.param .b64 param0;
	st.param.b64 	[param0], %rd270;
	.param .b64 param1;
	st.param.b64 	[param1], %rd271;
	.param .b32 retval0;
	call.uni (retval0), 
	vprintf, 
	(
	param0, 
	param1
	);
	ld.param.b32 	%r409, [retval0];
	} // callseq 86
	bra.uni 	$L__BB0_261;
$L__BB0_260:
	mov.b32 	%r411, 0;
	st.global.u32 	[%rd2+344], %r411;
$L__BB0_261:
	add.s32 	%r93, %r3, 87;
	setp.lt.s32 	%p88, %r93, %r4;
	@%p88 bra 	$L__BB0_263;
	st.local.u32 	[%rd1], %r93;
	mov.u64 	%rd272, $str;
	cvta.global.u64 	%rd273, %rd272;
	add.u64 	%rd274, %SP, 0;
	{ // callseq 87, 0
	.param .b64 param0;
	st.param.b64 	[param0], %rd273;
	.param .b64 param1;
	st.param.b64 	[param1], %rd274;
	.param .b32 retval0;
	call.uni (retval0), 
	vprintf, 
	(
	param0, 
	param1
	);
	ld.param.b32 	%r412, [retval0];
	} // callseq 87
	bra.uni 	$L__BB0_264;
$L__BB0_263:
	mov.b32 	%r414, 0;
	st.global.u32 	[%rd2+348], %r414;
$L__BB0_264:
	add.s32 	%r94, %r3, 88;
	setp.lt.s32 	%p89, %r94, %r4;
	@%p89 bra 	$L__BB0_266;
	st.local.u32 	[%rd1], %r94;
	mov.u64 	%rd275, $str;
	cvta.global.u64 	%rd276, %rd275;
	add.u64 	%rd277, %SP, 0;
	{ // callseq 88, 0
	.param .b64 param0;
	st.param.b64 	[param0], %rd276;
	.param .b64 param1;
	st.param.b64 	[param1], %rd277;
	.param .b32 retval0;
	call.uni (retval0), 
	vprintf, 
	(
	param0, 
	param1
	);
	ld.param.b32 	%r415, [retval0];
	} // callseq 88
	bra.uni 	$L__BB0_267;
$L__BB0_266:
	mov.b32 	%r417, 0;
	st.global.u32 	[%rd2+352], %r417;
$L__BB0_267:
	add.s32 	%r95, %r3, 89;
	setp.lt.s32 	%p90, %r95, %r4;
	@%p90 bra 	$L__BB0_269;
	st.local.u32 	[%rd1], %r95;
	mov.u64 	%rd278, $str;
	cvta.global.u64 	%rd279, %rd278;
	add.u64 	%rd280, %SP, 0;
	{ // callseq 89, 0
	.param .b64 param0;
	st.param.b64 	[param0], %rd279;
	.param .b64 param1;
	st.param.b64 	[param1], %rd280;
	.param .b32 retval0;
	call.uni (retval0), 
	vprintf, 
	(
	param0, 
	param1
	);
	ld.param.b32 	%r418, [retval0];
	} // callseq 89
	bra.uni 	$L__BB0_270;
$L__BB0_269:
	mov.b32 	%r420, 0;
	st.global.u32 	[%rd2+356], %r420;
$L__BB0_270:
	add.s32 	%r96, %r3, 90;
	setp.lt.s32 	%p91, %r96, %r4;
	@%p91 bra 	$L__BB0_272;
	st.local.u32 	[%rd1], %r96;
	mov.u64 	%rd281, $str;
	cvta.global.u64 	%rd282, %rd281;
	add.u64 	%rd283, %SP, 0;
	{ // callseq 90, 0
	.param .b64 param0;
	st.param.b64 	[param0], %rd282;
	.param .b64 param1;
	st.param.b64 	[param1], %rd283;
	.param .b32 retval0;
	call.uni (retval0), 
	vprintf, 
	(
	param0, 
	param1
	);
	ld.param.b32 	%r421, [retval0];
	} // callseq 90
	bra.uni 	$L__BB0_273;
$L__BB0_272:
	mov.b32 	%r423, 0;
	st.global.u32 	[%rd2+360], %r423;
$L__BB0_273:
	add.s32 	%r97, %r3, 91;
	setp.lt.s32 	%p92, %r97, %r4;
	@%p92 bra 	$L__BB0_275;
	st.local.u32 	[%rd1], %r97;
	mov.u64 	%rd284, $str;
	cvta.global.u64 	%rd285, %rd284;
	add.u64 	%rd286, %SP, 0;
	{ // callseq 91, 0
	.param .b64 param0;
	st.param.b64 	[param0], %rd285;
	.param .b64 param1;
	st.param.b64 	[param1], %rd286;
	.param .b32 retval0;
	call.uni (retval0), 
	vprintf, 
	(
	param0, 
	param1
	);
	ld.param.b32 	%r424, [retval0];
	} // callseq 91
	bra.uni 	$L__BB0_276;
$L__BB0_275:
	mov.b32 	%r426, 0;
	st.global.u32 	[%rd2+364], %r426;
$L__BB0_276:
	add.s32 	%r98, %r3, 92;
	setp.lt.s32 	%p93, %r98, %r4;
	@%p93 bra 	$L__BB0_278;
	st.local.u32 	[%rd1], %r98;
	mov.u64 	%rd287, $str;
	cvta.global.u64 	%rd288, %rd287;
	add.u64 	%rd289, %SP, 0;
	{ // callseq 92, 0
	.param .b64 param0;
	st.param.b64 	[param0], %rd288;
	.param .b64 param1;
	st.param.b64 	[param1], %rd289;
	.param .b32 retval0;
	call.uni (retval0), 
	vprintf, 
	(
	param0, 
	param1
	);
	ld.param.b32 	%r427, [retval0];
	} // callseq 92
	bra.uni 	$L__BB0_279;
$L__BB0_278:
	mov.b32 	%r429, 0;
	st.global.u32 	[%rd2+368], %r429;
$L__BB0_279:
	add.s32 	%r99, %r3, 93;
	setp.lt.s32 	%p94, %r99, %r4;
	@%p94 bra 	$L__BB0_281;
	st.local.u32 	[%rd1], %r99;
	mov.u64 	%rd290, $str;
	cvta.global.u64 	%rd291, %rd290;
	add.u64 	%rd292, %SP, 0;
	{ // callseq 93, 0
	.param .b64 param0;
	st.param.b64 	[param0], %rd291;
	.param .b64 param1;
	st.param.b64 	[param1], %rd292;
	.param .b32 retval0;
	call.uni (retval0), 
	vprintf, 
	(
	param0, 
	param1
	);
	ld.param.b32 	%r430, [retval0];
	} // callseq 93
	bra.uni 	$L__BB0_282;
$L__BB0_281:
	mov.b32 	%r432, 0;
	st.global.u32 	[%rd2+372], %r432;
$L__BB0_282:
	add.s32 	%r100, %r3, 94;
	setp.lt.s32 	%p95, %r100, %r4;
	@%p95 bra 	$L__BB0_284;
	st.local.u32 	[%rd1], %r100;
	mov.u64 	%rd293, $str;
	cvta.global.u64 	%rd294, %rd293;
	add.u64 	%rd295, %SP, 0;
	{ // callseq 94, 0
	.param .b64 param0;
	st.param.b64 	[param0], %rd294;
	.param .b64 param1;
	st.param.b64 	[param1], %rd295;
	.param .b32 retval0;
	call.uni (retval0), 
	vprintf, 
	(
	param0, 
	param1
	);
	ld.param.b32 	%r433, [retval0];
	} // callseq 94
	bra.uni 	$L__BB0_285;
$L__BB0_284:
	mov.b32 	%r435, 0;
	st.global.u32 	[%rd2+376], %r435;
$L__BB0_285:
	add.s32 	%r101, %r3, 95;
	setp.lt.s32 	%p96, %r101, %r4;
	@%p96 bra 	$L__BB0_287;
	st.local.u32 	[%rd1], %r101;
	mov.u64 	%rd296, $str;
	cvta.global.u64 	%rd297, %rd296;
	add.u64 	%rd298, %SP, 0;
	{ // callseq 95, 0
	.param .b64 param0;
	st.param.b64 	[param0], %rd297;
	.param .b64 param1;
	st.param.b64 	[param1], %rd298;
	.param .b32 retval0;
	call.uni (retval0), 
	vprintf, 
	(
	param0, 
	param1
	);
	ld.param.b32 	%r436, [retval0];
	} // callseq 95
	bra.uni 	$L__BB0_288;
$L__BB0_287:
	mov.b32 	%r438, 0;
	st.global.u32 	[%rd2+380], %r438;
$L__BB0_288:
	add.s32 	%r102, %r3, 96;
	setp.lt.s32 	%p97, %r102, %r4;
	@%p97 bra 	$L__BB0_290;
	st.local.u32 	[%rd1], %r102;
	mov.u64 	%rd299, $str;
	cvta.global.u64 	%rd300, %rd299;
	add.u64 	%rd301, %SP, 0;
	{ // callseq 96, 0
	.param .b64 param0;
	st.param.b64 	[param0], %rd300;
	.param .b64 param1;
	st.param.b64 	[param1], %rd301;
	.param .b32 retval0;
	call.uni (retval0), 
	vprintf, 
	(
	param0, 
	param1
	);
	ld.param.b32 	%r439, [retval0];
	} // callseq 96
	bra.uni 	$L__BB0_291;
$L__BB0_290:
	mov.b32 	%r441, 0;
	st.global.u32 	[%rd2+384], %r441;
$L__BB0_291:
	add.s32 	%r103, %r3, 97;
	setp.lt.s32 	%p98, %r103, %r4;
	@%p98 bra 	$L__BB0_293;
	st.local.u32 	[%rd1], %r103;
	mov.u64 	%rd302, $str;
	cvta.global.u64 	%rd303, %rd302;
	add.u64 	%rd304, %SP, 0;
	{ // callseq 97, 0
	.param .b64 param0;
	st.param.b64 	[param0], %rd303;
	.param .b64 param1;
	st.param.b64 	[param1], %rd304;
	.param .b32 retval0;
	call.uni (retval0), 
	vprintf, 
	(
	param0, 
	param1
	);
	ld.param.b32 	%r442, [retval0];
	} // callseq 97
	bra.uni 	$L__BB0_294;
$L__BB0_293:
	mov.b32 	%r444, 0;
	st.global.u32 	[%rd2+388], %r444;
$L__BB0_294:
	add.s32 	%r104, %r3, 98;
	setp.lt.s32 	%p99, %r104, %r4;
	@%p99 bra 	$L__BB0_296;
	st.local.u32 	[%rd1], %r104;
	mov.u64 	%rd305, $str;
	cvta.global.u64 	%rd306, %rd305;
	add.u64 	%rd307, %SP, 0;
	{ // callseq 98, 0
	.param .b64 param0;
	st.param.b64 	[param0], %rd306;
	.param .b64 param1;
	st.param.b64 	[param1], %rd307;
	.param .b32 retval0;
	call.uni (retval0), 
	vprintf, 
	(
	param0, 
	param1
	);
	ld.param.b32 	%r445, [retval0];
	} // callseq 98
	bra.uni 	$L__BB0_297;
$L__BB0_296:
	mov.b32 	%r447, 0;
	st.global.u32 	[%rd2+392], %r447;
$L__BB0_297:
	add.s32 	%r105, %r3, 99;
	setp.lt.s32 	%p100, %r105, %r4;
	@%p100 bra 	$L__BB0_299;
	st.local.u32 	[%rd1], %r105;
	mov.u64 	%rd308, $str;
	cvta.global.u64 	%rd309, %rd308;
	add.u64 	%rd310, %SP, 0;
	{ // callseq 99, 0
	.param .b64 param0;
	st.param.b64 	[param0], %rd309;
	.param .b64 param1;
	st.param.b64 	[param1], %rd310;
	.param .b32 retval0;
	call.uni (retval0), 
	vprintf, 
	(
	param0, 
	param1
	);
	ld.param.b32 	%r448, [retval0];
	} // callseq 99
	bra.uni 	$L__BB0_300;
$L__BB0_299:
	mov.b32 	%r450, 0;
	st.global.u32 	[%rd2+396], %r450;
$L__BB0_300:
	add.s32 	%r106, %r3, 100;
	setp.lt.s32 	%p101, %r106, %r4;
	@%p101 bra 	$L__BB0_302;
	st.local.u32 	[%rd1], %r106;
	mov.u64 	%rd311, $str;
	cvta.global.u64 	%rd312, %rd311;
	add.u64 	%rd313, %SP, 0;
	{ // callseq 100, 0
	.param .b64 param0;
	st.param.b64 	[param0], %rd312;
	.param .b64 param1;
	st.param.b64 	[param1], %rd313;
	.param .b32 retval0;
	call.uni (retval0), 
	vprintf, 
	(
	param0, 
	param1
	);
	ld.param.b32 	%r451, [retval0];
	} // callseq 100
	bra.uni 	$L__BB0_303;
$L__BB0_302:
	mov.b32 	%r453, 0;
	st.global.u32 	[%rd2+400], %r453;
$L__BB0_303:
	add.s32 	%r107, %r3, 101;
	setp.lt.s32 	%p102, %r107, %r4;
	@%p102 bra 	$L__BB0_305;
	st.local.u32 	[%rd1], %r107;
	mov.u64 	%rd314, $str;
	cvta.global.u64 	%rd315, %rd314;
	add.u64 	%rd316, %SP, 0;
	{ // callseq 101, 0
	.param .b64 param0;
	st.param.b64 	[param0], %rd315;
	.param .b64 param1;
	st.param.b64 	[param1], %rd316;
	.param .b32 retval0;
	call.uni (retval0), 
	vprintf, 
	(
	param0, 
	param1
	);
	ld.param.b32 	%r454, [retval0];
	} // callseq 101
	bra.uni 	$L__BB0_306;
$L__BB0_305:
	mov.b32 	%r456, 0;
	st.global.u32 	[%rd2+404], %r456;
$L__BB0_306:
	add.s32 	%r108, %r3, 102;
	setp.lt.s32 	%p103, %r108, %r4;
	@%p103 bra 	$L__BB0_308;
	st.local.u32 	[%rd1], %r108;
	mov.u64 	%rd317, $str;
	cvta.global.u64 	%rd318, %rd317;
	add.u64 	%rd319, %SP, 0;
	{ // callseq 102, 0
	.param .b64 param0;
	st.param.b64 	[param0], %rd318;
	.param .b64 param1;
	st.param.b64 	[param1], %rd319;
	.param .b32 retval0;
	call.uni (retval0), 
	vprintf, 
	(
	param0, 
	param1
	);
	ld.param.b32 	%r457, [retval0];
	} // callseq 102
	bra.uni 	$L__BB0_309;
$L__BB0_308:
	mov.b32 	%r459, 0;
	st.global.u32 	[%rd2+408], %r459;
$L__BB0_309:
	add.s32 	%r109, %r3, 103;
	setp.lt.s32 	%p104, %r109, %r4;
	@%p104 bra 	$L__BB0_311;
	st.local.u32 	[%rd1], %r109;
	mov.u64 	%rd320, $str;
	cvta.global.u64 	%rd321, %rd320;
	add.u64 	%rd322, %SP, 0;
	{ // callseq 103, 0
	.param .b64 param0;
	st.param.b64 	[param0], %rd321;
	.param .b64 param1;
	st.param.b64 	[param1], %rd322;
	.param .b32 retval0;
	call.uni (retval0), 
	vprintf, 
	(
	param0, 
	param1
	);
	ld.param.b32 	%r460, [retval0];
	} // callseq 103
	bra.uni 	$L__BB0_312;
$L__BB0_311:
	mov.b32 	%r462, 0;
	st.global.u32 	[%rd2+412], %r462;
$L__BB0_312:
	add.s32 	%r110, %r3, 104;
	setp.lt.s32 	%p105, %r110, %r4;
	@%p105 bra 	$L__BB0_314;
	st.local.u32 	[%rd1], %r110;
	mov.u64 	%rd323, $str;
	cvta.global.u64 	%rd324, %rd323;
	add.u64 	%rd325, %SP, 0;
	{ // callseq 104, 0
	.param .b64 param0;
	st.param.b64 	[param0], %rd324;
	.param .b64 param1;
	st.param.b64 	[param1], %rd325;
	.param .b32 retval0;
	call.uni (retval0), 
	vprintf, 
	(
	param0, 
	param1
	);
	ld.param.b32 	%r463, [retval0];
	} // callseq 104
	bra.uni 	$L__BB0_315;
$L__BB0_314:
	mov.b32 	%r465, 0;
	st.global.u32 	[%rd2+416], %r465;
$L__BB0_315:
	add.s32 	%r111, %r3, 105;
	setp.lt.s32 	%p106, %r111, %r4;
	@%p106 bra 	$L__BB0_317;
	st.local.u32 	[%rd1], %r111;
	mov.u64 	%rd326, $str;
	cvta.global.u64 	%rd327, %rd326;
	add.u64 	%rd328, %SP, 0;
	{ // callseq 105, 0
	.param .b64 param0;
	st.param.b64 	[param0], %rd327;
	.param .b64 param1;
	st.param.b64 	[param1], %rd328;
	.param .b32 retval0;
	call.uni (retval0), 
	vprintf, 
	(
	param0, 
	param1
	);
	ld.param.b32 	%r466, [retval0];
	} // callseq 105
	bra.uni 	$L__BB0_318;
$L__BB0_317:
	mov.b32 	%r468, 0;
	st.global.u32 	[%rd2+420], %r468;
$L__BB0_318:
	add.s32 	%r112, %r3, 106;
	setp.lt.s32 	%p107, %r112, %r4;
	@%p107 bra 	$L__BB0_320;
	st.local.u32 	[%rd1], %r112;
	mov.u64 	%rd329, $str;
	cvta.global.u64 	%rd330, %rd329;
	add.u64 	%rd331, %SP, 0;
	{ // callseq 106, 0
	.param .b64 param0;
	st.param.b64 	[param0], %rd330;
	.param .b64 param1;
	st.param.b64 	[param1], %rd331;
	.param .b32 retval0;
	call.uni (retval0), 
	vprintf, 
	(
	param0, 
	param1
	);
	ld.param.b32 	%r469, [retval0];
	} // callseq 106
	bra.uni 	$L__BB0_321;
$L__BB0_320:
	mov.b32 	%r471, 0;
	st.global.u32 	[%rd2+424], %r471;
$L__BB0_321:
	add.s32 	%r113, %r3, 107;
	setp.lt.s32 	%p108, %r113, %r4;
	@%p108 bra 	$L__BB0_323;
	st.local.u32 	[%rd1], %r113;
	mov.u64 	%rd332, $str;
	cvta.global.u64 	%rd333, %rd332;
	add.u64 	%rd334, %SP, 0;
	{ // callseq 107, 0
	.param .b64 param0;
	st.param.b64 	[param0], %rd333;
	.param .b64 param1;
	st.param.b64 	[param1], %rd334;
	.param .b32 retval0;
	call.uni (retval0), 
	vprintf, 
	(
	param0, 
	param1
	);
	ld.param.b32 	%r472, [retval0];
	} // callseq 107
	bra.uni 	$L__BB0_324;
$L__BB0_323:
	mov.b32 	%r474, 0;
	st.global.u32 	[%rd2+428], %r474;
$L__BB0_324:
	add.s32 	%r114, %r3, 108;
	setp.lt.s32 	%p109, %r114, %r4;
	@%p109 bra 	$L__BB0_326;
	st.local.u32 	[%rd1], %r114;
	mov.u64 	%rd335, $str;
	cvta.global.u64 	%rd336, %rd335;
	add.u64 	%rd337, %SP, 0;
	{ // callseq 108, 0
	.param .b64 param0;
	st.param.b64 	[param0], %rd336;
	.param .b64 param1;
	st.param.b64 	[param1], %rd337;
	.param .b32 retval0;
	call.uni (retval0), 
	vprintf, 
	(
	param0, 
	param1
	);
	ld.param.b32 	%r475, [retval0];
	} // callseq 108
	bra.uni 	$L__BB0_327;
$L__BB0_326:
	mov.b32 	%r477, 0;
	st.global.u32 	[%rd2+432], %r477;
$L__BB0_327:
	add.s32 	%r115, %r3, 109;
	setp.lt.s32 	%p110, %r115, %r4;
	@%p110 bra 	$L__BB0_329;
	st.local.u32 	[%rd1], %r115;
	mov.u64 	%rd338, $str;
	cvta.global.u64 	%rd339, %rd338;
	add.u64 	%rd340, %SP, 0;
	{ // callseq 109, 0
	.param .b64 param0;
	st.param.b64 	[param0], %rd339;
	.param .b64 param1;
	st.param.b64 	[param1], %rd340;
	.param .b32 retval0;
	call.uni (retval0), 
	vprintf, 
	(
	param0, 
	param1
	);
	ld.param.b32 	%r478, [retval0];
	} // callseq 109
	bra.uni 	$L__BB0_330;
$L__BB0_329:
	mov.b32 	%r480, 0;
	st.global.u32 	[%rd2+436], %r480;
$L__BB0_330:
	add.s32 	%r116, %r3, 110;
	setp.lt.s32 	%p111, %r116, %r4;
	@%p111 bra 	$L__BB0_332;
	st.local.u32 	[%rd1], %r116;
	mov.u64 	%rd341, $str;
	cvta.global.u64 	%rd342, %rd341;
	add.u64 	%rd343, %SP, 0;
	{ // callseq 110, 0
	.param .b64 param0;
	st.param.b64 	[param0], %rd342;
	.param .b64 param1;
	st.param.b64 	[param1], %rd343;
	.param .b32 retval0;
	call.uni (retval0), 
	vprintf, 
	(
	param0, 
	param1
	);
	ld.param.b32 	%r481, [retval0];
	} // callseq 110
	bra.uni 	$L__BB0_333;
$L__BB0_332:
	mov.b32 	%r483, 0;
	st.global.u32 	[%rd2+440], %r483;
$L__BB0_333:
	add.s32 	%r117, %r3, 111;
	setp.lt.s32 	%p112, %r117, %r4;
	@%p112 bra 	$L__BB0_335;
	st.local.u32 	[%rd1], %r117;
	mov.u64 	%rd344, $str;
	cvta.global.u64 	%rd345, %rd344;
	add.u64 	%rd346, %SP, 0;
	{ // callseq 111, 0
	.param .b64 param0;
	st.param.b64 	[param0], %rd345;
	.param .b64 param1;
	st.param.b64 	[param1], %rd346;
	.param .b32 retval0;
	call.uni (retval0), 
	vprintf, 
	(
	param0, 
	param1
	);
	ld.param.b32 	%r484, [retval0];
	} // callseq 111
	bra.uni 	$L__BB0_336;
$L__BB0_335:
	mov.b32 	%r486, 0;
	st.global.u32 	[%rd2+444], %r486;
$L__BB0_336:
	add.s32 	%r118, %r3, 112;
	setp.lt.s32 	%p113, %r118, %r4;
	@%p113 bra 	$L__BB0_338;
	st.local.u32 	[%rd1], %r118;
	mov.u64 	%rd347, $str;
	cvta.global.u64 	%rd348, %rd347;
	add.u64 	%rd349, %SP, 0;
	{ // callseq 112, 0
	.param .b64 param0;
	st.param.b64 	[param0], %rd348;
	.param .b64 param1;
	st.param.b64 	[param1], %rd349;
	.param .b32 retval0;
	call.uni (retval0), 
	vprintf, 
	(
	param0, 
	param1
	);
	ld.param.b32 	%r487, [retval0];
	} // callseq 112
	bra.uni 	$L__BB0_339;
$L__BB0_338:
	mov.b32 	%r489, 0;
	st.global.u32 	[%rd2+448], %r489;
$L__BB0_339:
	add.s32 	%r119, %r3, 113;
	setp.lt.s32 	%p114, %r119, %r4;
	@%p114 bra 	$L__BB0_341;
	st.local.u32 	[%rd1], %r119;
	mov.u64 	%rd350, $str;
	cvta.global.u64 	%rd351, %rd350;
	add.u64 	%rd352, %SP, 0;
	{ // callseq 113, 0
	.param .b64 param0;
	st.param.b64 	[param0], %rd351;
	.param .b64 param1;
	st.param.b64 	[param1], %rd352;
	.param .b32 retval0;
	call.uni (retval0), 
	vprintf, 
	(
	param0, 
	param1
	);
	ld.param.b32 	%r490, [retval0];
	} // callseq 113
	bra.uni 	$L__BB0_342;
$L__BB0_341:
	mov.b32 	%r492, 0;
	st.global.u32 	[%rd2+452], %r492;
$L__BB0_342:
	add.s32 	%r120, %r3, 114;
	setp.lt.s32 	%p115, %r120, %r4;
	@%p115 bra 	$L__BB0_344;
	st.local.u32 	[%rd1], %r120;
	mov.u64 	%rd353, $str;
	cvta.global.u64 	%rd354, %rd353;
	add.u64 	%rd355, %SP, 0;
	{ // callseq 114, 0
	.param .b64 param0;
	st.param.b64 	[param0], %rd354;
	.param .b64 param1;
	st.param.b64 	[param1], %rd355;
	.param .b32 retval0;
	call.uni (retval0), 
	vprintf, 
	(
	param0, 
	param1
	);
	ld.param.b32 	%r493, [retval0];
	} // callseq 114
	bra.uni 	$L__BB0_345;
$L__BB0_344:
	mov.b32 	%r495, 0;
	st.global.u32 	[%rd2+456], %r495;
$L__BB0_345:
	add.s32 	%r121, %r3, 115;
	setp.lt.s32 	%p116, %r121, %r4;
	@%p116 bra 	$L__BB0_347;
	st.local.u32 	[%rd1], %r121;
	mov.u64 	%rd356, $str;
	cvta.global.u64 	%rd357, %rd356;
	add.u64 	%rd358, %SP, 0;
	{ // callseq 115, 0
	.param .b64 param0;
	st.param.b64 	[param0], %rd357;
	.param .b64 param1;
	st.param.b64 	[param1], %rd358;
	.param .b32 retval0;
	call.uni (retval0), 
	vprintf, 
	(
	param0, 
	param1
	);
	ld.param.b32 	%r496, [retval0];
	} // callseq 115
	bra.uni 	$L__BB0_348;
$L__BB0_347:
	mov.b32 	%r498, 0;
	st.global.u32 	[%rd2+460], %r498;
$L__BB0_348:
	add.s32 	%r122, %r3, 116;
	setp.lt.s32 	%p117, %r122, %r4;
	@%p117 bra 	$L__BB0_350;
	st.local.u32 	[%rd1], %r122;
	mov.u64 	%rd359, $str;
	cvta.global.u64 	%rd360, %rd359;
	add.u64 	%rd361, %SP, 0;
	{ // callseq 116, 0
	.param .b64 param0;
	st.param.b64 	[param0], %rd360;
	.param .b64 param1;
	st.param.b64 	[param1], %rd361;
	.param .b32 retval0;
	call.uni (retval0), 
	vprintf, 
	(
	param0, 
	param1
	);
	ld.param.b32 	%r499, [retval0];
	} // callseq 116
	bra.uni 	$L__BB0_351;
$L__BB0_350:
	mov.b32 	%r501, 0;
	st.global.u32 	[%rd2+464], %r501;
$L__BB0_351:
	add.s32 	%r123, %r3, 117;
	setp.lt.s32 	%p118, %r123, %r4;
	@%p118 bra 	$L__BB0_353;
	st.local.u32 	[%rd1], %r123;
	mov.u64 	%rd362, $str;
	cvta.global.u64 	%rd363, %rd362;
	add.u64 	%rd364, %SP, 0;
	{ // callseq 117, 0
	.param .b64 param0;
	st.param.b64 	[param0], %rd363;
	.param .b64 param1;
	st.param.b64 	[param1], %rd364;
	.param .b32 retval0;
	call.uni (retval0), 
	vprintf, 
	(
	param0, 
	param1
	);
	ld.param.b32 	%r502, [retval0];
	} // callseq 117
	bra.uni 	$L__BB0_354;
$L__BB0_353:
	mov.b32 	%r504, 0;
	st.global.u32 	[%rd2+468], %r504;
$L__BB0_354:
	add.s32 	%r124, %r3, 118;
	setp.lt.s32 	%p119, %r124, %r4;
	@%p119 bra 	$L__BB0_356;
	st.local.u32 	[%rd1], %r124;
	mov.u64 	%rd365, $str;
	cvta.global.u64 	%rd366, %rd365;
	add.u64 	%rd367, %SP, 0;
	{ // callseq 118, 0
	.param .b64 param0;
	st.param.b64 	[param0], %rd366;
	.param .b64 param1;
	st.param.b64 	[param1], %rd367;
	.param .b32 retval0;
	call.uni (retval0), 
	vprintf, 
	(
	param0, 
	param1
	);
	ld.param.b32 	%r505, [retval0];
	} // callseq 118
	bra.uni 	$L__BB0_357;
$L__BB0_356:
	mov.b32 	%r507, 0;
	st.global.u32 	[%rd2+472], %r507;
$L__BB0_357:
	add.s32 	%r125, %r3, 119;
	setp.lt.s32 	%p120, %r125, %r4;
	@%p120 bra 	$L__BB0_359;
	st.local.u32 	[%rd1], %r125;
	mov.u64 	%rd368, $str;
	cvta.global.u64 	%rd369, %rd368;
	add.u64 	%rd370, %SP, 0;
	{ // callseq 119, 0
	.param .b64 param0;
	st.param.b64 	[param0], %rd369;
	.param .b64 param1;
	st.param.b64 	[param1], %rd370;
	.param .b32 retval0;
	call.uni (retval0), 
	vprintf, 
	(
	param0, 
	param1
	);
	ld.param.b32 	%r508, [retval0];
	} // callseq 119
	bra.uni 	$L__BB0_360;
$L__BB0_359:
	mov.b32 	%r510, 0;
	st.global.u32 	[%rd2+476], %r510;
$L__BB0_360:
	add.s32 	%r126, %r3, 120;
	setp.lt.s32 	%p121, %r126, %r4;
	@%p121 bra 	$L__BB0_362;
	st.local.u32 	[%rd1], %r126;
	mov.u64 	%rd371, $str;
	cvta.global.u64 	%rd372, %rd371;
	add.u64 	%rd373, %SP, 0;
	{ // callseq 120, 0
	.param .b64 param0;
	st.param.b64 	[param0], %rd372;
	.param .b64 param1;
	st.param.b64 	[param1], %rd373;
	.param .b32 retval0;
	call.uni (retval0), 
	vprintf, 
	(
	param0, 
	param1
	);
	ld.param.b32 	%r511, [retval0];
	} // callseq 120
	bra.uni 	$L__BB0_363;
$L__BB0_362:
	mov.b32 	%r513, 0;
	st.global.u32 	[%rd2+480], %r513;
$L__BB0_363:
	add.s32 	%r127, %r3, 121;
	setp.lt.s32 	%p122, %r127, %r4;
	@%p122 bra 	$L__BB0_365;
	st.local.u32 	[%rd1], %r127;
	mov.u64 	%rd374, $str;
	cvta.global.u64 	%rd375, %rd374;
	add.u64 	%rd376, %SP, 0;
	{ // callseq 121, 0
	.param .b64 param0;
	st.param.b64 	[param0], %rd375;
	.param .b64 param1;
	st.param.b64 	[param1], %rd376;
	.param .b32 retval0;
	call.uni (retval0), 
	vprintf, 
	(
	param0, 
	param1
	);
	ld.param.b32 	%r514, [retval0];
	} // callseq 121
	bra.uni 	$L__BB0_366;
$L__BB0_365:
	mov.b32 	%r516, 0;
	st.global.u32 	[%rd2+484], %r516;
$L__BB0_366:
	add.s32 	%r128, %r3, 122;
	setp.lt.s32 	%p123, %r128, %r4;
	@%p123 bra 	$L__BB0_368;
	st.local.u32 	[%rd1], %r128;
	mov.u64 	%rd377, $str;
	cvta.global.u64 	%rd378, %rd377;
	add.u64 	%rd379, %SP, 0;
	{ // callseq 122, 0
	.param .b64 param0;
	st.param.b64 	[param0], %rd378;
	.param .b64 param1;
	st.param.b64 	[param1], %rd379;
	.param .b32 retval0;
	call.uni (retval0), 
	vprintf, 
	(
	param0, 
	param1
	);
	ld.param.b32 	%r517, [retval0];
	} // callseq 122
	bra.uni 	$L__BB0_369;
$L__BB0_368:
	mov.b32 	%r519, 0;
	st.global.u32 	[%rd2+488], %r519;
$L__BB0_369:
	add.s32 	%r129, %r3, 123;
	setp.lt.s32 	%p124, %r129, %r4;
	@%p124 bra 	$L__BB0_371;
	st.local.u32 	[%rd1], %r129;
	mov.u64 	%rd380, $str;
	cvta.global.u64 	%rd381, %rd380;
	add.u64 	%rd382, %SP, 0;
	{ // callseq 123, 0
	.param .b64 param0;
	st.param.b64 	[param0], %rd381;
	.param .b64 param1;
	st.param.b64 	[param1], %rd382;
	.param .b32 retval0;
	call.uni (retval0), 
	vprintf, 
	(
	param0, 
	param1
	);
	ld.param.b32 	%r520, [retval0];
	} // callseq 123
	bra.uni 	$L__BB0_372;
$L__BB0_371:
	mov.b32 	%r522, 0;
	st.global.u32 	[%rd2+492], %r522;
$L__BB0_372:
	add.s32 	%r130, %r3, 124;
	setp.lt.s32 	%p125, %r130, %r4;
	@%p125 bra 	$L__BB0_374;
	st.local.u32 	[%rd1], %r130;
	mov.u64 	%rd383, $str;
	cvta.global.u64 	%rd384, %rd383;
	add.u64 	%rd385, %SP, 0;
	{ // callseq 124, 0
	.param .b64 param0;
	st.param.b64 	[param0], %rd384;
	.param .b64 param1;
	st.param.b64 	[param1], %rd385;
	.param .b32 retval0;
	call.uni (retval0), 
	vprintf, 
	(
	param0, 
	param1
	);
	ld.param.b32 	%r523, [retval0];
	} // callseq 124
	bra.uni 	$L__BB0_375;
$L__BB0_374:
	mov.b32 	%r525, 0;
	st.global.u32 	[%rd2+496], %r525;
$L__BB0_375:
	add.s32 	%r131, %r3, 125;
	setp.lt.s32 	%p126, %r131, %r4;
	@%p126 bra 	$L__BB0_377;
	st.local.u32 	[%rd1], %r131;
	mov.u64 	%rd386, $str;
	cvta.global.u64 	%rd387, %rd386;
	add.u64 	%rd388, %SP, 0;
	{ // callseq 125, 0
	.param .b64 param0;
	st.param.b64 	[param0], %rd387;
	.param .b64 param1;
	st.param.b64 	[param1], %rd388;
	.param .b32 retval0;
	call.uni (retval0), 
	vprintf, 
	(
	param0, 
	param1
	);
	ld.param.b32 	%r526, [retval0];
	} // callseq 125
	bra.uni 	$L__BB0_378;
$L__BB0_377:
	mov.b32 	%r528, 0;
	st.global.u32 	[%rd2+500], %r528;
$L__BB0_378:
	add.s32 	%r132, %r3, 126;
	setp.lt.s32 	%p127, %r132, %r4;
	@%p127 bra 	$L__BB0_380;
	st.local.u32 	[%rd1], %r132;
	mov.u64 	%rd389, $str;
	cvta.global.u64 	%rd390, %rd389;
	add.u64 	%rd391, %SP, 0;
	{ // callseq 126, 0
	.param .b64 param0;
	st.param.b64 	[param0], %rd390;
	.param .b64 param1;
	st.param.b64 	[param1], %rd391;
	.param .b32 retval0;
	call.uni (retval0), 
	vprintf, 
	(
	param0, 
	param1
	);
	ld.param.b32 	%r529, [retval0];
	} // callseq 126
	bra.uni 	$L__BB0_381;
$L__BB0_380:
	mov.b32 	%r531, 0;
	st.global.u32 	[%rd2+504], %r531;
$L__BB0_381:
	add.s32 	%r133, %r3, 127;
	setp.lt.s32 	%p128, %r133, %r4;
	@%p128 bra 	$L__BB0_383;
	st.local.u32 	[%rd1], %r133;
	mov.u64 	%rd392, $str;
	cvta.global.u64 	%rd393, %rd392;
	add.u64 	%rd394, %SP, 0;
	{ // callseq 127, 0
	.param .b64 param0;
	st.param.b64 	[param0], %rd393;
	.param .b64 param1;
	st.param.b64 	[param1], %rd394;
	.param .b32 retval0;
	call.uni (retval0), 
	vprintf, 
	(
	param0, 
	param1
	);
	ld.param.b32 	%r532, [retval0];
	} // callseq 127
	bra.uni 	$L__BB0_384;
$L__BB0_383:
	mov.b32 	%r534, 0;
	st.global.u32 	[%rd2+508], %r534;
$L__BB0_384:
	setp.gt.s32 	%p129, %r141, 0;
	@%p129 bra 	$L__BB0_385;
	bra.uni 	$L__BB0_771;
$L__BB0_385:
	mul.lo.s32 	%r833, %r141, %r1;
	neg.s32 	%r831, %r141;
	mov.u64 	%rd780, $str;
	add.u64 	%rd782, %SP, 0;
$L__BB0_386:
	ld.param.u64 	%rd784, [_Z12sgemm_kernelPKfS0_Pfiii_param_1];
	ld.param.u64 	%rd783, [_Z12sgemm_kernelPKfS0_Pfiii_param_0];
	setp.ge.s32 	%p130, %r3, %r4;
	cvta.to.global.u64 	%rd395, %rd783;
	mul.wide.u32 	%rd396, %r833, 4;
	add.s64 	%rd3, %rd395, %rd396;
	cvta.to.global.u64 	%rd397, %rd784;
	mul.wide.s32 	%rd398, %r832, 4;
	add.s64 	%rd4, %rd397, %rd398;
	@%p130 bra 	$L__BB0_388;
	ld.global.f32 	%f1, [%rd3];
	ld.global.f32 	%f2, [%rd4];
	ld.global.f32 	%f3, [%rd2];
	fma.rn.f32 	%f4, %f1, %f2, %f3;
	st.global.f32 	[%rd2], %f4;
	bra.uni 	$L__BB0_389;
$L__BB0_388:
	st.local.u32 	[%rd1], %r3;
	cvta.global.u64 	%rd400, %rd780;
	{ // callseq 128, 0
	.param .b64 param0;
	st.param.b64 	[param0], %rd400;
	.param .b64 param1;
	st.param.b64 	[param1], %rd782;
	.param .b32 retval0;
	call.uni (retval0), 
	vprintf, 
	(
	param0, 
	param1
	);
	ld.param.b32 	%r535, [retval0];
	} // callseq 128
$L__BB0_389:
	setp.lt.s32 	%p131, %r7, %r4;
	@%p131 bra 	$L__BB0_391;
	st.local.u32 	[%rd1], %r7;
	cvta.global.u64 	%rd403, %rd780;
	{ // callseq 129, 0
	.param .b64 param0;
	st.param.b64 	[param0], %rd403;
	.param .b64 param1;
	st.param.b64 	[param1], %rd782;
	.param .b32 retval0;
	call.uni (retval0), 
	vprintf, 
	(
	param0, 
	param1
	);
	ld.param.b32 	%r537, [retval0];
	} // callseq 129
	bra.uni 	$L__BB0_392;
$L__BB0_391:
	ld.global.f32 	%f5, [%rd3];
	ld.global.f32 	%f6, [%rd4+4];
	ld.global.f32 	%f7, [%rd2+4];
	fma.rn.f32 	%f8, %f5, %f6, %f7;
	st.global.f32 	[%rd2+4], %f8;
$L__BB0_392:
	setp.lt.s32 	%p132, %r8, %r4;
	@%p132 bra 	$L__BB0_394;
	st.local.u32 	[%rd1], %r8;
	cvta.global.u64 	%rd406, %rd780;
	{ // callseq 130, 0
	.param .b64 param0;
	st.param.b64 	[param0], %rd406;
	.param .b64 param1;
	st.param.b64 	[param1], %rd782;
	.param .b32 retval0;
	call.uni (retval0), 
	vprintf, 
	(
	param0, 
	param1
	);
	ld.param.b32 	%r539, [retval0];
	} // callseq 130
	bra.uni 	$L__BB0_395;
$L__BB0_394:
	ld.global.f32 	%f9, [%rd3];
	ld.global.f32 	%f10, [%rd4+8];
	ld.global.f32 	%f11, [%rd2+8];
	fma.rn.f32 	%f12, %f9, %f10, %f11;
	st.global.f32 	[%rd2+8], %f12;
$L__BB0_395:
	add.s32 	%r541, %r3, 3;
	setp.lt.s32 	%p133, %r541, %r4;
	@%p133 bra 	$L__BB0_397;
	add.s32 	%r542, %r3, 3;
	st.local.u32 	[%rd1], %r542;
	cvta.global.u64 	%rd409, %rd780;
	{ // callseq 131, 0
	.param .b64 param0;
	st.param.b64 	[param0], %rd409;
	.param .b64 param1;
	st.param.b64 	[param1], %rd782;
	.param .b32 retval0;
	call.uni (retval0), 
	vprintf, 
	(
	param0, 
	param1
	);
	ld.param.b32 	%r543, [retval0];
	} // callseq 131
	bra.uni 	$L__BB0_398;
$L__BB0_397:
	ld.global.f32 	%f13, [%rd3];
	ld.global.f32 	%f14, [%rd4+12];
	ld.global.f32 	%f15, [%rd2+12];
	fma.rn.f32 	%f16, %f13, %f14, %f15;
	st.global.f32 	[%rd2+12], %f16;
$L__BB0_398:
	setp.lt.s32 	%p134, %r10, %r4;
	@%p134 bra 	$L__BB0_400;
	st.local.u32 	[%rd1], %r10;
	cvta.global.u64 	%rd412, %rd780;
	{ // callseq 132, 0
	.param .b64 param0;
	st.param.b64 	[param0], %rd412;
	.param .b64 param1;
	st.param.b64 	[param1], %rd782;
	.param .b32 retval0;
	call.uni (retval0), 
	vprintf, 
	(
	param0, 
	param1
	);
	ld.param.b32 	%r545, [retval0];
	} // callseq 132
	bra.uni 	$L__BB0_401;
$L__BB0_400:
	ld.global.f32 	%f17, [%rd3];
	ld.global.f32 	%f18, [%rd4+16];
	ld.global.f32 	%f19, [%rd2+16];
	fma.rn.f32 	%f20, %f17, %f18, %f19;
	st.global.f32 	[%rd2+16], %f20;
$L__BB0_401:
	add.s32 	%r547, %r3, 5;
	setp.lt.s32 	%p135, %r547, %r4;
	@%p135 bra 	$L__BB0_403;
	add.s32 	%r548, %r3, 5;
	st.local.u32 	[%rd1], %r548;
	cvta.global.u64 	%rd415, %rd780;
	{ // callseq 133, 0
	.param .b64 param0;
	st.param.b64 	[param0], %rd415;
	.param .b64 param1;
	st.param.b64 	[param1], %rd782;
	.param .b32 retval0;
	call.uni (retval0), 
	vprintf, 
	(
	param0, 
	param1
	);
	ld.param.b32 	%r549, [retval0];
	} // callseq 133
	bra.uni 	$L__BB0_404;
$L__BB0_403:
	ld.global.f32 	%f21, [%rd3];
	ld.global.f32 	%f22, [%rd4+20];
	ld.global.f32 	%f23, [%rd2+20];
	fma.rn.f32 	%f24, %f21, %f22, %f23;
	st.global.f32 	[%rd2+20], %f24;
$L__BB0_404:
	add.s32 	%r551, %r3, 6;
	setp.lt.s32 	%p136, %r551, %r4;
	@%p136 bra 	$L__BB0_406;
	add.s32 	%r552, %r3, 6;
	st.local.u32 	[%rd1], %r552;
	cvta.global.u64 	%rd418, %rd780;
	{ // callseq 134, 0
	.param .b64 param0;
	st.param.b64 	[param0], %rd418;
	.param .b64 param1;
	st.param.b64 	[param1], %rd782;
	.param .b32 retval0;
	call.uni (retval0), 
	vprintf, 
	(
	param0, 
	param1
	);
	ld.param.b32 	%r553, [retval0];
	} // callseq 134
	bra.uni 	$L__BB0_407;
$L__BB0_406:
	ld.global.f32 	%f25, [%rd3];
	ld.global.f32 	%f26, [%rd4+24];
	ld.global.f32 	%f27, [%rd2+24];
	fma.rn.f32 	%f28, %f25, %f26, %f27;
	st.global.f32 	[%rd2+24], %f28;
$L__BB0_407:
	setp.lt.s32 	%p137, %r13, %r4;
	@%p137 bra 	$L__BB0_409;
	st.local.u32 	[%rd1], %r13;
	cvta.global.u64 	%rd421, %rd780;
	{ // callseq 135, 0
	.param .b64 param0;
	st.param.b64 	[param0], %rd421;
	.param .b64 param1;
	st.param.b64 	[param1], %rd782;
	.param .b32 retval0;
	call.uni (retval0), 
	vprintf, 
	(
	param0, 
	param1
	);
	ld.param.b32 	%r555, [retval0];
	} // callseq 135
	bra.uni 	$L__BB0_410;
$L__BB0_409:
	ld.global.f32 	%f29, [%rd3];
	ld.global.f32 	%f30, [%rd4+28];
	ld.global.f32 	%f31, [%rd2+28];
	fma.rn.f32 	%f32, %f29, %f30, %f31;
	st.global.f32 	[%rd2+28], %f32;
$L__BB0_410:
	setp.lt.s32 	%p138, %r14, %r4;
	@%p138 bra 	$L__BB0_412;
	st.local.u32 	[%rd1], %r14;
	cvta.global.u64 	%rd424, %rd780;
	{ // callseq 136, 0
	.param .b64 param0;
	st.param.b64 	[param0], %rd424;
	.param .b64 param1;
	st.param.b64 	[param1], %rd782;
	.param .b32 retval0;
	call.uni (retval0), 
	vprintf, 
	(
	param0, 
	param1
	);
	ld.param.b32 	%r557, [retval0];
	} // callseq 136
	bra.uni 	$L__BB0_413;
$L__BB0_412:
	ld.global.f32 	%f33, [%rd3];
	ld.global.f32 	%f34, [%rd4+32];
	ld.global.f32 	%f35, [%rd2+32];
	fma.rn.f32 	%f36, %f33, %f34, %f35;
	st.global.f32 	[%rd2+32], %f36;
$L__BB0_413:
	setp.lt.s32 	%p139, %r15, %r4;
	@%p139 bra 	$L__BB0_415;
	st.local.u32 	[%rd1], %r15;
	cvta.global.u64 	%rd427, %rd780;
	{ // callseq 137, 0
	.param .b64 param0;
	st.param.b64 	[param0], %rd427;
	.param .b64 param1;
	st.param.b64 	[param1], %rd782;
	.param .b32 retval0;
	call.uni (retval0), 
	vprintf, 
	(
	param0, 
	param1
	);
	ld.param.b32 	%r559, [retval0];
	} // callseq 137
	bra.uni 	$L__BB0_416;
$L__BB0_415:
	ld.global.f32 	%f37, [%rd3];
	ld.global.f32 	%f38, [%rd4+36];
	ld.global.f32 	%f39, [%rd2+36];
	fma.rn.f32 	%f40, %f37, %f38, %f39;
	st.global.f32 	[%rd2+36], %f40;
$L__BB0_416:
	setp.lt.s32 	%p140, %r16, %r4;
	@%p140 bra 	$L__BB0_418;
	st.local.u32 	[%rd1], %r16;
	cvta.global.u64 	%rd430, %rd780;
	{ // callseq 138, 0
	.param .b64 param0;
	st.param.b64 	[param0], %rd430;
	.param .b64 param1;
	st.param.b64 	[param1], %rd782;
	.param .b32 retval0;
	call.uni (retval0), 
	vprintf, 
	(
	param0, 
	param1
	);
	ld.param.b32 	%r561, [retval0];
	} // callseq 138
	bra.uni 	$L__BB0_419;
$L__BB0_418:
	ld.global.f32 	%f41, [%rd3];
	ld.global.f32 	%f42, [%rd4+40];
	ld.global.f32 	%f43, [%rd2+40];
	fma.rn.f32 	%f44, %f41, %f42, %f43;
	st.global.f32 	[%rd2+40], %f44;
$L__BB0_419:
	setp.lt.s32 	%p141, %r17, %r4;
	@%p141 bra 	$L__BB0_421;
	st.local.u32 	[%rd1], %r17;
	cvta.global.u64 	%rd433, %rd780;
	{ // callseq 139, 0
	.param .b64 param0;
	st.param.b64 	[param0], %rd433;
	.param .b64 param1;
	st.param.b64 	[param1], %rd782;
	.param .b32 retval0;
	call.uni (retval0), 
	vprintf, 
	(
	param0, 
	param1
	);
	ld.param.b32 	%r563, [retval0];
	} // callseq 139
	bra.uni 	$L__BB0_422;
$L__BB0_421:
	ld.global.f32 	%f45, [%rd3];
	ld.global.f32 	%f46, [%rd4+44];
	ld.global.f32 	%f47, [%rd2+44];
	fma.rn.f32 	%f48, %f45, %f46, %f47;
	st.global.f32 	[%rd2+44], %f48;
$L__BB0_422:
	setp.lt.s32 	%p142, %r18, %r4;
	@%p142 bra 	$L__BB0_424;
	st.local.u32 	[%rd1], %r18;
	cvta.global.u64 	%rd436, %rd780;
	{ // callseq 140, 0
	.param .b64 param0;
	st.param.b64 	[param0], %rd436;
	.param .b64 param1;
	st.param.b64 	[param1], %rd782;
	.param .b32 retval0;
	call.uni (retval0), 
	vprintf, 
	(
	param0, 
	param1
	);
	ld.param.b32 	%r565, [retval0];
	} // callseq 140
	bra.uni 	$L__BB0_425;
$L__BB0_424:
	ld.global.f32 	%f49, [%rd3];
	ld.global.f32 	%f50, [%rd4+48];
	ld.global.f32 	%f51, [%rd2+48];
	fma.rn.f32 	%f52, %f49, %f50, %f51;
	st.global.f32 	[%rd2+48], %f52;
$L__BB0_425:
	setp.lt.s32 	%p143, %r19, %r4;
	@%p143 bra 	$L__BB0_427;
	st.local.u32 	[%rd1], %r19;
	cvta.global.u64 	%rd439, %rd780;
	{ // callseq 141, 0
	.param .b64 param0;
	st.param.b64 	[param0], %rd439;
	.param .b64 param1;
	st.param.b64 	[param1], %rd782;
	.param .b32 retval0;
	call.uni (retval0), 
	vprintf, 
	(
	param0, 
	param1
	);
	ld.param.b32 	%r567, [retval0];
	} // callseq 141
	bra.uni 	$L__BB0_428;
$L__BB0_427:
	ld.global.f32 	%f53, [%rd3];
	ld.global.f32 	%f54, [%rd4+52];
	ld.global.f32 	%f55, [%rd2+52];
	fma.rn.f32 	%f56, %f53, %f54, %f55;
	st.global.f32 	[%rd2+52], %f56;
$L__BB0_428:
	setp.lt.s32 	%p144, %r20, %r4;
	@%p144 bra 	$L__BB0_430;
	st.local.u32 	[%rd1], %r20;
	cvta.global.u64 	%rd442, %rd780;
	{ // callseq 142, 0
	.param .b64 param0;
	st.param.b64 	[param0], %rd442;
	.param .b64 param1;
	st.param.b64 	[param1], %rd782;
	.param .b32 retval0;
	call.uni (retval0), 
	vprintf, 
	(
	param0, 
	param1
	);
	ld.param.b32 	%r569, [retval0];
	} // callseq 142
	bra.uni 	$L__BB0_431;
$L__BB0_430:
	ld.global.f32 	%f57, [%rd3];
	ld.global.f32 	%f58, [%rd4+56];
	ld.global.f32 	%f59, [%rd2+56];
	fma.rn.f32 	%f60, %f57, %f58, %f59;
	st.global.f32 	[%rd2+56], %f60;
$L__BB0_431:
	setp.lt.s32 	%p145, %r21, %r4;
	@%p145 bra 	$L__BB0_433;
	st.local.u32 	[%rd1], %r21;
	cvta.global.u64 	%rd445, %rd780;
	{ // callseq 143, 0
	.param .b64 param0;
	st.param.b64 	[param0], %rd445;
	.param .b64 param1;
	st.param.b64 	[param1], %rd782;
	.param .b32 retval0;
	call.uni (retval0), 
	vprintf, 
	(
	param0, 
	param1
	);
	ld.param.b32 	%r571, [retval0];
	} // callseq 143
	bra.uni 	$L__BB0_434;
$L__BB0_433:
	ld.global.f32 	%f61, [%rd3];
	ld.global.f32 	%f62, [%rd4+60];
	ld.global.f32 	%f63, [%rd2+60];
	fma.rn.f32 	%f64, %f61, %f62, %f63;
	st.global.f32 	[%rd2+60], %f64;
$L__BB0_434:
	setp.lt.s32 	%p146, %r22, %r4;
	@%p146 bra 	$L__BB0_436;
	st.local.u32 	[%rd1], %r22;
	cvta.global.u64 	%rd448, %rd780;
	{ // callseq 144, 0
	.param .b64 param0;
	st.param.b64 	[param0], %rd448;
	.param .b64 param1;
	st.param.b64 	[param1], %rd782;
	.param .b32 retval0;
	call.uni (retval0), 
	vprintf, 
	(
	param0, 
	param1
	);
	ld.param.b32 	%r573, [retval0];
	} // callseq 144
	bra.uni 	$L__BB0_437;
$L__BB0_436:
	ld.global.f32 	%f65, [%rd3];
	ld.global.f32 	%f66, [%rd4+64];
	ld.global.f32 	%f67, [%rd2+64];
	fma.rn.f32 	%f68, %f65, %f66, %f67;
	st.global.f32 	[%rd2+64], %f68;
$L__BB0_437:
	setp.lt.s32 	%p147, %r23, %r4;
	@%p147 bra 	$L__BB0_439;
	st.local.u32 	[%rd1], %r23;
	cvta.global.u64 	%rd451, %rd780;
	{ // callseq 145, 0
	.param .b64 param0;
	st.param.b64 	[param0], %rd451;
	.param .b64 param1;
	st.param.b64 	[param1], %rd782;
	.param .b32 retval0;
	call.uni (retval0), 
	vprintf, 
	(
	param0, 
	param1
	);
	ld.param.b32 	%r575, [retval0];
	} // callseq 145
	bra.uni 	$L__BB0_440;
$L__BB0_439:
	ld.global.f32 	%f69, [%rd3];
	ld.global.f32 	%f70, [%rd4+68];
	ld.global.f32 	%f71, [%rd2+68];
	fma.rn.f32 	%f72, %f69, %f70, %f71;
	st.global.f32 	[%rd2+68], %f72;
$L__BB0_440:
	setp.lt.s32 	%p148, %r24, %r4;
	@%p148 bra 	$L__BB0_442;
	st.local.u32 	[%rd1], %r24;
	cvta.global.u64 	%rd454, %rd780;
	{ // callseq 146, 0
	.param .b64 param0;
	st.param.b64 	[param0], %rd454;
	.param .b64 param1;
	st.param.b64 	[param1], %rd782;
	.param .b32 retval0;
	call.uni (retval0), 
	vprintf, 
	(
	param0, 
	param1
	);
	ld.param.b32 	%r577, [retval0];
	} // callseq 146
	bra.uni 	$L__BB0_443;
$L__BB0_442:
	ld.global.f32 	%f73, [%rd3];
	ld.global.f32 	%f74, [%rd4+72];
	ld.global.f32 	%f75, [%rd2+72];
	fma.rn.f32 	%f76, %f73, %f74, %f75;
	st.global.f32 	[%rd2+72], %f76;
$L__BB0_443:
	add.s32 	%r579, %r3, 19;
	setp.lt.s32 	%p149, %r579, %r4;
	@%p149 bra 	$L__BB0_445;
	add.s32 	%r580, %r3, 19;
	st.local.u32 	[%rd1], %r580;
	cvta.global.u64 	%rd457, %rd780;
	{ // callseq 147, 0
	.param .b64 param0;
	st.param.b64 	[param0], %rd457;
	.param .b64 param1;
	st.param.b64 	[param1], %rd782;
	.param .b32 retval0;
	call.uni (retval0), 
	vprintf, 
	(
	param0, 
	param1
	);
	ld.param.b32 	%r581, [retval0];
	} // callseq 147
	bra.uni 	$L__BB0_446;
$L__BB0_445:
	ld.global.f32 	%f77, [%rd3];
	ld.global.f32 	%f78, [%rd4+76];
	ld.global.f32 	%f79, [%rd2+76];
	fma.rn.f32 	%f80, %f77, %f78, %f79;
	st.global.f32 	[%rd2+76], %f80;
$L__BB0_446:
	add.s32 	%r583, %r3, 20;
	setp.lt.s32 	%p150, %r583, %r4;
	@%p150 bra 	$L__BB0_448;
	add.s32 	%r584, %r3, 20;
	st.local.u32 	[%rd1], %r584;
	cvta.global.u64 	%rd460, %rd780;
	{ // callseq 148, 0
	.param .b64 param0;
	st.param.b64 	[param0], %rd460;
	.param .b64 param1;
	st.param.b64 	[param1], %rd782;
	.param .b32 retval0;
	call.uni (retval0), 
	vprintf, 
	(
	param0, 
	param1
	);
	ld.param.b32 	%r585, [retval0];
	} // callseq 148
	bra.uni 	$L__BB0_449;
$L__BB0_448:
	ld.global.f32 	%f81, [%rd3];
	ld.global.f32 	%f82, [%rd4+80];
	ld.global.f32 	%f83, [%rd2+80];
	fma.rn.f32 	%f84, %f81, %f82, %f83;
	st.global.f32 	[%rd2+80], %f84;
$L__BB0_449:
	add.s32 	%r587, %r3, 21;
	setp.lt.s32 	%p151, %r587, %r4;
	@%p151 bra 	$L__BB0_451;
	add.s32 	%r588, %r3, 21;
	st.local.u32 	[%rd1], %r588;
	cvta.global.u64 	%rd463, %rd780;
	{ // callseq 149, 0
	.param .b64 param0;
	st.param.b64 	[param0], %rd463;
	.param .b64 param1;
	st.param.b64 	[param1], %rd782;
	.param .b32 retval0;
	call.uni (retval0), 
	vprintf, 
	(
	param0, 
	param1
	);
	ld.param.b32 	%r589, [retval0];
	} // callseq 149
	bra.uni 	$L__BB0_452;
$L__BB0_451:
	ld.global.f32 	%f85, [%rd3];
	ld.global.f32 	%f86, [%rd4+84];
	ld.global.f32 	%f87, [%rd2+84];
	fma.rn.f32 	%f88, %f85, %f86, %f87;
	st.global.f32 	[%rd2+84], %f88;
$L__BB0_452:
	add.s32 	%r591, %r3, 22;
	setp.lt.s32 	%p152, %r591, %r4;
	@%p152 bra 	$L__BB0_454;
	add.s32 	%r592, %r3, 22;
	st.local.u32 	[%rd1], %r592;
	cvta.global.u64 	%rd466, %rd780;
	{ // callseq 150, 0
	.param .b64 param0;
	st.param.b64 	[param0], %rd466;
	.param .b64 param1;
	st.param.b64 	[param1], %rd782;
	.param .b32 retval0;
	call.uni (retval0), 
	vprintf, 
	(
	param0, 
	param1
	);
	ld.param.b32 	%r593, [retval0];
	} // callseq 150
	bra.uni 	$L__BB0_455;
$L__BB0_454:
	ld.global.f32 	%f89, [%rd3];
	ld.global.f32 	%f90, [%rd4+88];
	ld.global.f32 	%f91, [%rd2+88];
	fma.rn.f32 	%f92, %f89, %f90, %f91;
	st.global.f32 	[%rd2+88], %f92;
$L__BB0_455:
	setp.lt.s32 	%p153, %r29, %r4;
	@%p153 bra 	$L__BB0_457;
	st.local.u32 	[%rd1], %r29;
	cvta.global.u64 	%rd469, %rd780;
	{ // callseq 151, 0
	.param .b64 param0;
	st.param.b64 	[param0], %rd469;
	.param .b64 param1;
	st.param.b64 	[param1], %rd782;
	.param .b32 retval0;
	call.uni (retval0), 
	vprintf, 
	(
	param0, 
	param1
	);
	ld.param.b32 	%r595, [retval0];
	} // callseq 151
	bra.uni 	$L__BB0_458;
$L__BB0_457:
	ld.global.f32 	%f93, [%rd3];
	ld.global.f32 	%f94, [%rd4+92];
	ld.global.f32 	%f95, [%rd2+92];
	fma.rn.f32 	%f96, %f93, %f94, %f95;
	st.global.f32 	[%rd2+92], %f96;
$L__BB0_458:
	setp.lt.s32 	%p154, %r30, %r4;
	@%p154 bra 	$L__BB0_460;
	st.local.u32 	[%rd1], %r30;
	cvta.global.u64 	%rd472, %rd780;
	{ // callseq 152, 0
	.param .b64 param0;
	st.param.b64 	[param0], %rd472;
	.param .b64 param1;
	st.param.b64 	[param1], %rd782;
	.param .b32 retval0;
	call.uni (retval0), 
	vprintf, 
	(
	param0, 
	param1
	);
	ld.param.b32 	%r597, [retval0];
	} // callseq 152
	bra.uni 	$L__BB0_461;
$L__BB0_460:
	ld.global.f32 	%f97, [%rd3];
	ld.global.f32 	%f98, [%rd4+96];
	ld.global.f32 	%f99, [%rd2+96];
	fma.rn.f32 	%f100, %f97, %f98, %f99;
	st.global.f32 	[%rd2+96], %f100;
$L__BB0_461:
	setp.lt.s32 	%p155, %r31, %r4;
	@%p155 bra 	$L__BB0_463;
	st.local.u32 	[%rd1], %r31;
	cvta.global.u64 	%rd475, %rd780;
	{ // callseq 153, 0
	.param .b64 param0;
	st.param.b64 	[param0], %rd475;
	.param .b64 param1;
	st.param.b64 	[param1], %rd782;
	.param .b32 retval0;
	call.uni (retval0), 
	vprintf, 
	(
	param0, 
	param1
	);
	ld.param.b32 	%r599, [retval0];
	} // callseq 153
	bra.uni 	$L__BB0_464;
$L__BB0_463:
	ld.global.f32 	%f101, [%rd3];
	ld.global.f32 	%f102, [%rd4+100];
	ld.global.f32 	%f103, [%rd2+100];
	fma.rn.f32 	%f104, %f101, %f102, %f103;
	st.global.f32 	[%rd2+100], %f104;
$L__BB0_464:
	setp.lt.s32 	%p156, %r32, %r4;
	@%p156 bra 	$L__BB0_466;
	st.local.u32 	[%rd1], %r32;
	cvta.global.u64 	%rd478, %rd780;
	{ // callseq 154, 0
	.param .b64 param0;
	st.param.b64 	[param0], %rd478;
	.param .b64 param1;
	st.param.b64 	[param1], %rd782;
	.param .b32 retval0;
	call.uni (retval0), 
	vprintf, 
	(
	param0, 
	param1
	);
	ld.param.b32 	%r601, [retval0];
	} // callseq 154
	bra.uni 	$L__BB0_467;
$L__BB0_466:
	ld.global.f32 	%f105, [%rd3];
	ld.global.f32 	%f106, [%rd4+104];
	ld.global.f32 	%f107, [%rd2+104];
	fma.rn.f32 	%f108, %f105, %f106, %f107;
	st.global.f32 	[%rd2+104], %f108;
$L__BB0_467:
	setp.lt.s32 	%p157, %r33, %r4;
	@%p157 bra 	$L__BB0_469;
	st.local.u32 	[%rd1], %r33;
	cvta.global.u64 	%rd481, %rd780;
	{ // callseq 155, 0
	.param .b64 param0;
	st.param.b64 	[param0], %rd481;
	.param .b64 param1;
	st.param.b64 	[param1], %rd782;
	.param .b32 retval0;
	call.uni (retval0), 
	vprintf, 
	(
	param0, 
	param1
	);
	ld.param.b32 	%r603, [retval0];
	} // callseq 155
	bra.uni 	$L__BB0_470;
$L__BB0_469:
	ld.global.f32 	%f109, [%rd3];
	ld.global.f32 	%f110, [%rd4+108];
	ld.global.f32 	%f111, [%rd2+108];
	fma.rn.f32 	%f112, %f109, %f110, %f111;
	st.global.f32 	[%rd2+108], %f112;
$L__BB0_470:
	setp.lt.s32 	%p158, %r34, %r4;
	@%p158 bra 	$L__BB0_472;
	st.local.u32 	[%rd1], %r34;
	cvta.global.u64 	%rd484, %rd780;
	{ // callseq 156, 0
	.param .b64 param0;
	st.param.b64 	[param0], %rd484;
	.param .b64 param1;
	st.param.b64 	[param1], %rd782;
	.param .b32 retval0;
	call.uni (retval0), 
	vprintf, 
	(
	param0, 
	param1
	);
	ld.param.b32 	%r605, [retval0];
	} // callseq 156
	bra.uni 	$L__BB0_473;
$L__BB0_472:
	ld.global.f32 	%f113, [%rd3];
	ld.global.f32 	%f114, [%rd4+112];
	ld.global.f32 	%f115, [%rd2+112];
	fma.rn.f32 	%f116, %f113, %f114, %f115;
	st.global.f32 	[%rd2+112], %f116;
$L__BB0_473:
	setp.lt.s32 	%p159, %r35, %r4;
	@%p159 bra 	$L__BB0_475;
	st.local.u32 	[%rd1], %r35;
	cvta.global.u64 	%rd487, %rd780;
	{ // callseq 157, 0
	.param .b64 param0;
	st.param.b64 	[param0], %rd487;
	.param .b64 param1;
	st.param.b64 	[param1], %rd782;
	.param .b32 retval0;
	call.uni (retval0), 
	vprintf, 
	(
	param0, 
	param1
	);
	ld.param.b32 	%r607, [retval0];
	} // callseq 157
	bra.uni 	$L__BB0_476;
$L__BB0_475:
	ld.global.f32 	%f117, [%rd3];
	ld.global.f32 	%f118, [%rd4+116];
	ld.global.f32 	%f119, [%rd2+116];
	fma.rn.f32 	%f120, %f117, %f118, %f119;
	st.global.f32 	[%rd2+116], %f120;
$L__BB0_476:
	setp.lt.s32 	%p160, %r36, %r4;
	@%p160 bra 	$L__BB0_478;
	st.local.u32 	[%rd1], %r36;
	cvta.global.u64 	%rd490, %rd780;
	{ // callseq 158, 0
	.param .b64 param0;
	st.param.b64 	[param0], %rd490;
	.param .b64 param1;
	st.param.b64 	[param1], %rd782;
	.param .b32 retval0;
	call.uni (retval0), 
	vprintf, 
	(
	param0, 
	param1
	);
	ld.param.b32 	%r609, [retval0];
	} // callseq 158
	bra.uni 	$L__BB0_479;
$L__BB0_478:
	ld.global.f32 	%f121, [%rd3];
	ld.global.f32 	%f122, [%rd4+120];
	ld.global.f32 	%f123, [%rd2+120];
	fma.rn.f32 	%f124, %f121, %f122, %f123;
	st.global.f32 	[%rd2+120], %f124;
$L__BB0_479:
	setp.lt.s32 	%p161, %r37, %r4;
	@%p161 bra 	$L__BB0_481;
	st.local.u32 	[%rd1], %r37;
	cvta.global.u64 	%rd493, %rd780;
	{ // callseq 159, 0
	.param .b64 param0;
	st.param.b64 	[param0], %rd493;
	.param .b64 param1;
	st.param.b64 	[param1], %rd782;
	.param .b32 retval0;
	call.uni (retval0), 
	vprintf, 
	(
	param0, 
	param1
	);
	ld.param.b32 	%r611, [retval0];
	} // callseq 159
	bra.uni 	$L__BB0_482;
$L__BB0_481:
	ld.global.f32 	%f125, [%rd3];
	ld.global.f32 	%f126, [%rd4+124];
	ld.global.f32 	%f127, [%rd2+124];
	fma.rn.f32 	%f128, %f125, %f126, %f127;
	st.global.f32 	[%rd2+124], %f128;
$L__BB0_482:
	setp.lt.s32 	%p162, %r38, %r4;
	@%p162 bra 	$L__BB0_484;
	st.local.u32 	[%rd1], %r38;
	cvta.global.u64 	%rd496, %rd780;
	{ // callseq 160, 0
	.param .b64 param0;
	st.param.b64 	[param0], %rd496;
	.param .b64 param1;
	st.param.b64 	[param1], %rd782;
	.param .b32 retval0;
	call.uni (retval0), 
	vprintf, 
	(
	param0, 
	param1
	);
	ld.param.b32 	%r613, [retval0];
	} // callseq 160
	bra.uni 	$L__BB0_485;
$L__BB0_484:
	ld.global.f32 	%f129, [%rd3];
	ld.global.f32 	%f130, [%rd4+128];
	ld.global.f32 	%f131, [%rd2+128];
	fma.rn.f32 	%f132, %f129, %f130, %f131;
	st.global.f32 	[%rd2+128], %f132;
$L__BB0_485:
	setp.lt.s32 	%p163, %r39, %r4;
	@%p163 bra 	$L__BB0_487;
	st.local.u32 	[%rd1], %r39;
	cvta.global.u64 	%rd499, %rd780;
	{ // callseq 161, 0
	.param .b64 param0;
	st.param.b64 	[param0], %rd499;
	.param .b64 param1;
	st.param.b64 	[param1], %rd782;
	.param .b32 retval0;
	call.uni (retval0), 
	vprintf, 
	(
	param0, 
	param1
	);
	ld.param.b32 	%r615, [retval0];
	} // callseq 161
	bra.uni 	$L__BB0_488;
$L__BB0_487:
	ld.global.f32 	%f133, [%rd3];
	ld.global.f32 	%f134, [%rd4+132];
	ld.global.f32 	%f135, [%rd2+132];
	fma.rn.f32 	%f136, %f133, %f134, %f135;
	st.global.f32 	[%rd2+132], %f136;
$L__BB0_488:
	setp.lt.s32 	%p164, %r40, %r4;
	@%p164 bra 	$L__BB0_490;
	st.local.u32 	[%rd1], %r40;
	cvta.global.u64 	%rd502, %rd780;
	{ // callseq 162, 0
	.param .b64 param0;
	st.param.b64 	[param0], %rd502;
	.param .b64 param1;
	st.param.b64 	[param1], %rd782;
	.param .b32 retval0;
	call.uni (retval0), 
	vprintf, 
	(
	param0, 
	param1
	);
	ld.param.b32 	%r617, [retval0];
	} // callseq 162
	bra.uni 	$L__BB0_491;
$L__BB0_490:
	ld.global.f32 	%f137, [%rd3];
	ld.global.f32 	%f138, [%rd4+136];
	ld.global.f32 	%f139, [%rd2+136];
	fma.rn.f32 	%f140, %f137, %f138, %f139;
	st.global.f32 	[%rd2+136], %f140;
$L__BB0_491:
	setp.lt.s32 	%p165, %r41, %r4;
	@%p165 bra 	$L__BB0_493;
	st.local.u32 	[%rd1], %r41;
	cvta.global.u64 	%rd505, %rd780;
	{ // callseq 163, 0
	.param .b64 param0;
	st.param.b64 	[param0], %rd505;
	.param .b64 param1;
	st.param.b64 	[param1], %rd782;
	.param .b32 retval0;
	call.uni (retval0), 
	vprintf, 
	(
	param0, 
	param1
	);
	ld.param.b32 	%r619, [retval0];
	} // callseq 163
	bra.uni 	$L__BB0_494;
$L__BB0_493:
	ld.global.f32 	%f141, [%rd3];
	ld.global.f32 	%f142, [%rd4+140];
	ld.global.f32 	%f143, [%rd2+140];
	fma.rn.f32 	%f144, %f141, %f142, %f143;
	st.global.f32 	[%rd2+140], %f144;
$L__BB0_494:
	setp.lt.s32 	%p166, %r42, %r4;
	@%p166 bra 	$L__BB0_496;
	st.local.u32 	[%rd1], %r42;
	cvta.global.u64 	%rd508, %rd780;
	{ // callseq 164, 0
	.param .b64 param0;
	st.param.b64 	[param0], %rd508;
	.param .b64 param1;
	st.param.b64 	[param1], %rd782;
	.param .b32 retval0;
	call.uni (retval0), 
	vprintf, 
	(
	param0, 
	param1
	);
	ld.param.b32 	%r621, [retval0];
	} // callseq 164
	bra.uni 	$L__BB0_497;
$L__BB0_496:
	ld.global.f32 	%f145, [%rd3];
	ld.global.f32 	%f146, [%rd4+144];
	ld.global.f32 	%f147, [%rd2+144];
	fma.rn.f32 	%f148, %f145, %f146, %f147;
	st.global.f32 	[%rd2+144], %f148;
$L__BB0_497:
	setp.lt.s32 	%p167, %r43, %r4;
	@%p167 bra 	$L__BB0_499;
	st.local.u32 	[%rd1], %r43;
	cvta.global.u64 	%rd511, %rd780;
	{ // callseq 165, 0
	.param .b64 param0;
	st.param.b64 	[param0], %rd511;
	.param .b64 param1;
	st.param.b64 	[param1], %rd782;
	.param .b32 retval0;
	call.uni (retval0), 
	vprintf, 
	(
	param0, 
	param1
	);
	ld.param.b32 	%r623, [retval0];
	} // callseq 165
	bra.uni 	$L__BB0_500;
$L__BB0_499:
	ld.global.f32 	%f149, [%rd3];
	ld.global.f32 	%f150, [%rd4+148];
	ld.global.f32 	%f151, [%rd2+148];
	fma.rn.f32 	%f152, %f149, %f150, %f151;
	st.global.f32 	[%rd2+148], %f152;
$L__BB0_500:
	setp.lt.s32 	%p168, %r44, %r4;
	@%p168 bra 	$L__BB0_502;
	st.local.u32 	[%rd1], %r44;
	cvta.global.u64 	%rd514, %rd780;
	{ // callseq 166, 0
	.param .b64 param0;
	st.param.b64 	[param0], %rd514;
	.param .b64 param1;
	st.param.b64 	[param1], %rd782;
	.param .b32 retval0;
	call.uni (retval0), 
	vprintf, 
	(
	param0, 
	param1
	);
	ld.param.b32 	%r625, [retval0];
	} // callseq 166
	bra.uni 	$L__BB0_503;
$L__BB0_502:
	ld.global.f32 	%f153, [%rd3];
	ld.global.f32 	%f154, [%rd4+152];
	ld.global.f32 	%f155, [%rd2+152];
	fma.rn.f32 	%f156, %f153, %f154, %f155;
	st.global.f32 	[%rd2+152], %f156;
$L__BB0_503:
	setp.lt.s32 	%p169, %r45, %r4;
	@%p169 bra 	$L__BB0_505;
	st.local.u32 	[%rd1], %r45;
	cvta.global.u64 	%rd517, %rd780;
	{ // callseq 167, 0
	.param .b64 param0;
	st.param.b64 	[param0], %rd517;
	.param .b64 param1;
	st.param.b64 	[param1], %rd782;
	.param .b32 retval0;
	call.uni (retval0), 
	vprintf, 
	(
	param0, 
	param1
	);
	ld.param.b32 	%r627, [retval0];
	} // callseq 167
	bra.uni 	$L__BB0_506;
$L__BB0_505:
	ld.global.f32 	%f157, [%rd3];
	ld.global.f32 	%f158, [%rd4+156];
	ld.global.f32 	%f159, [%rd2+156];
	fma.rn.f32 	%f160, %f157, %f158, %f159;
	st.global.f32 	[%rd2+156], %f160;
$L__BB0_506:
	setp.lt.s32 	%p170, %r46, %r4;
	@%p170 bra 	$L__BB0_508;
	st.local.u32 	[%rd1], %r46;
	cvta.global.u64 	%rd520, %rd780;
	{ // callseq 168, 0
	.param .b64 param0;
	st.param.b64 	[param0], %rd520;
	.param .b64 param1;
	st.param.b64 	[param1], %rd782;
	.param .b32 retval0;
	call.uni (retval0), 
	vprintf, 
	(
	param0, 
	param1
	);
	ld.param.b32 	%r629, [retval0];
	} // callseq 168
	bra.uni 	$L__BB0_509;
$L__BB0_508:
	ld.global.f32 	%f161, [%rd3];
	ld.global.f32 	%f162, [%rd4+160];
	ld.global.f32 	%f163, [%rd2+160];
	fma.rn.f32 	%f164, %f161, %f162, %f163;
	st.global.f32 	[%rd2+160], %f164;
$L__BB0_509:
	setp.lt.s32 	%p171, %r47, %r4;
	@%p171 bra 	$L__BB0_511;
	st.local.u32 	[%rd1], %r47;
	cvta.global.u64 	%rd523, %rd780;
	{ // callseq 169, 0
	.param .b64 param0;
	st.param.b64 	[param0], %rd523;
	.param .b64 param1;
	st.param.b64 	[param1], %rd782;
	.param .b32 retval0;
	call.uni (retval0), 
	vprintf, 
	(
	param0, 
	param1
	);
	ld.param.b32 	%r631, [retval0];
	} // callseq 169
	bra.uni 	$L__BB0_512;
$L__BB0_511:
	ld.global.f32 	%f165, [%rd3];
	ld.global.f32 	%f166, [%rd4+164];
	ld.global.f32 	%f167, [%rd2+164];
	fma.rn.f32 	%f168, %f165, %f166, %f167;
	st.global.f32 	[%rd2+164], %f168;
$L__BB0_512:
	setp.lt.s32 	%p172, %r48, %r4;
	@%p172 bra 	$L__BB0_514;
	st.local.u32 	[%rd1], %r48;
	cvta.global.u64 	%rd526, %rd780;
	{ // callseq 170, 0
	.param .b64 param0;
	st.param.b64 	[param0], %rd526;
	.param .b64 param1;
	st.param.b64 	[param1], %rd782;
	.param .b32 retval0;
	call.uni (retval0), 
	vprintf, 
	(
	param0, 
	param1
	);
	ld.param.b32 	%r633, [retval0];
	} // callseq 170
	bra.uni 	$L__BB0_515;
$L__BB0_514:
	ld.global.f32 	%f169, [%rd3];
	ld.global.f32 	%f170, [%rd4+168];
	ld.global.f32 	%f171, [%rd2+168];
	fma.rn.f32 	%f172, %f169, %f170, %f171;
	st.global.f32 	[%rd2+168], %f172;
$L__BB0_515:
	setp.lt.s32 	%p173, %r49, %r4;
	@%p173 bra 	$L__BB0_517;
	st.local.u32 	[%rd1], %r49;
	cvta.global.u64 	%rd529, %rd780;
	{ // callseq 171, 0
	.param .b64 param0;
	st.param.b64 	[param0], %rd529;
	.param .b64 param1;
	st.param.b64 	[param1], %rd782;
	.param .b32 retval0;
	call.uni (retval0), 
	vprintf, 
	(
	param0, 
	param1
	);
	ld.param.b32 	%r635, [retval0];
	} // callseq 171
	bra.uni 	$L__BB0_518;
$L__BB0_517:
	ld.global.f32 	%f173, [%rd3];
	ld.global.f32 	%f174, [%rd4+172];
	ld.global.f32 	%f175, [%rd2+172];
	fma.rn.f32 	%f176, %f173, %f174, %f175;
	st.global.f32 	[%rd2+172], %f176;
$L__BB0_518:
	setp.lt.s32 	%p174, %r50, %r4;
	@%p174 bra 	$L__BB0_520;
	st.local.u32 	[%rd1], %r50;
	cvta.global.u64 	%rd532, %rd780;
	{ // callseq 172, 0
	.param .b64 param0;
	st.param.b64 	[param0], %rd532;
	.param .b64 param1;
	st.param.b64 	[param1], %rd782;
	.param .b32 retval0;
	call.uni (retval0), 
	vprintf, 
	(
	param0, 
	param1
	);
	ld.param.b32 	%r637, [retval0];
	} // callseq 172
	bra.uni 	$L__BB0_521;
$L__BB0_520:
	ld.global.f32 	%f177, [%rd3];
	ld.global.f32 	%f178, [%rd4+176];
	ld.global.f32 	%f179, [%rd2+176];
	fma.rn.f32 	%f180, %f177, %f178, %f179;
	st.global.f32 	[%rd2+176], %f180;
$L__BB0_521:
	setp.lt.s32 	%p175, %r51, %r4;
	@%p175 bra 	$L__BB0_523;
	st.local.u32 	[%rd1], %r51;
	cvta.global.u64 	%rd535, %rd780;
	{ // callseq 173, 0
	.param .b64 param0;
	st.param.b64 	[param0], %rd535;
	.param .b64 param1;
	st.param.b64 	[param1], %rd782;
	.param .b32 retval0;
	call.uni (retval0), 
	vprintf, 
	(
	param0, 
	param1
	);
	ld.param.b32 	%r639, [retval0];
	} // callseq 173
	bra.uni 	$L__BB0_524;
$L__BB0_523:
	ld.global.f32 	%f181, [%rd3];
	ld.global.f32 	%f182, [%rd4+180];
	ld.global.f32 	%f183, [%rd2+180];
	fma.rn.f32 	%f184, %f181, %f182, %f183;
	st.global.f32 	[%rd2+180], %f184;
$L__BB0_524:
	setp.lt.s32 	%p176, %r52, %r4;
	@%p176 bra 	$L__BB0_526;
	st.local.u32 	[%rd1], %r52;
	cvta.global.u64 	%rd538, %rd780;
	{ // callseq 174, 0
	.param .b64 param0;
	st.param.b64 	[param0], %rd538;
	.param .b64 param1;
	st.param.b64 	[param1], %rd782;
	.param .b32 retval0;
	call.uni (retval0), 
	vprintf, 
	(
	param0, 
	param1
	);
	ld.param.b32 	%r641, [retval0];
	} // callseq 174
	bra.uni 	$L__BB0_527;
$L__BB0_526:
	ld.global.f32 	%f185, [%rd3];
	ld.global.f32 	%f186, [%rd4+184];
	ld.global.f32 	%f187, [%rd2+184];
	fma.rn.f32 	%f188, %f185, %f186, %f187;
	st.global.f32 	[%rd2+184], %f188;
$L__BB0_527:
	setp.lt.s32 	%p177, %r53, %r4;
	@%p177 bra 	$L__BB0_529;
	st.local.u32 	[%rd1], %r53;
	cvta.global.u64 	%rd541, %rd780;
	{ // callseq 175, 0
	.param .b64 param0;
	st.param.b64 	[param0], %rd541;
	.param .b64 param1;
	st.param.b64 	[param1], %rd782;
	.param .b32 retval0;
	call.uni (retval0), 
	vprintf, 
	(
	param0, 
	param1
	);
	ld.param.b32 	%r643, [retval0];
	} // callseq 175
	bra.uni 	$L__BB0_530;
$L__BB0_529:
	ld.global.f32 	%f189, [%rd3];
	ld.global.f32 	%f190, [%rd4+188];
	ld.global.f32 	%f191, [%rd2+188];
	fma.rn.f32 	%f192, %f189, %f190, %f191;
	st.global.f32 	[%rd2+188], %f192;
$L__BB0_530:
	setp.lt.s32 	%p178, %r54, %r4;
	@%p178 bra 	$L__BB0_532;
	st.local.u32 	[%rd1], %r54;
	cvta.global.u64 	%rd544, %rd780;
	{ // callseq 176, 0
	.param .b64 param0;
	st.param.b64 	[param0], %rd544;
	.param .b64 param1;
	st.param.b64 	[param1], %rd782;
	.param .b32 retval0;
	call.uni (retval0), 
	vprintf, 
	(
	param0, 
	param1
	);
	ld.param.b32 	%r645, [retval0];
	} // callseq 176
	bra.uni 	$L__BB0_533;
$L__BB0_532:
	ld.global.f32 	%f193, [%rd3];
	ld.global.f32 	%f194, [%rd4+192];
	ld.global.f32 	%f195, [%rd2+192];
	fma.rn.f32 	%f196, %f193, %f194, %f195;
	st.global.f32 	[%rd2+192], %f196;
$L__BB0_533:
	add.s32 	%r647, %r3, 49;
	setp.lt.s32 	%p179, %r647, %r4;
	@%p179 bra 	$L__BB0_535;
	add.s32 	%r648, %r3, 49;
	st.local.u32 	[%rd1], %r648;
	cvta.global.u64 	%rd547, %rd780;
	{ // callseq 177, 0
	.param .b64 param0;
	st.param.b64 	[param0], %rd547;
	.param .b64 param1;
	st.param.b64 	[param1], %rd782;
	.param .b32 retval0;
	call.uni (retval0), 
	vprintf, 
	(
	param0, 
	param1
	);
	ld.param.b32 	%r649, [retval0];
	} // callseq 177
	bra.uni 	$L__BB0_536;
$L__BB0_535:
	ld.global.f32 	%f197, [%rd3];
	ld.global.f32 	%f198, [%rd4+196];
	ld.global.f32 	%f199, [%rd2+196];
	fma.rn.f32 	%f200, %f197, %f198, %f199;
	st.global.f32 	[%rd2+196], %f200;
$L__BB0_536:
	add.s32 	%r651, %r3, 50;
	setp.lt.s32 	%p180, %r651, %r4;
	@%p180 bra 	$L__BB0_538;
	add.s32 	%r652, %r3, 50;
	st.local.u32 	[%rd1], %r652;
	cvta.global.u64 	%rd550, %rd780;
	{ // callseq 178, 0
	.param .b64 param0;
	st.param.b64 	[param0], %rd550;
	.param .b64 param1;
	st.param.b64 	[param1], %rd782;
	.param .b32 retval0;
	call.uni (retval0), 
	vprintf, 
	(
	param0, 
	param1
	);
	ld.param.b32 	%r653, [retval0];
	} // callseq 178
	bra.uni 	$L__BB0_539;
$L__BB0_538:
	ld.global.f32 	%f201, [%rd3];
	ld.global.f32 	%f202, [%rd4+200];
	ld.global.f32 	%f203, [%rd2+200];
	fma.rn.f32 	%f204, %f201, %f202, %f203;
	st.global.f32 	[%rd2+200], %f204;
$L__BB0_539:
	add.s32 	%r655, %r3, 51;
	setp.lt.s32 	%p181, %r655, %r4;
	@%p181 bra 	$L__BB0_541;
	add.s32 	%r656, %r3, 51;
	st.local.u32 	[%rd1], %r656;
	cvta.global.u64 	%rd553, %rd780;
	{ // callseq 179, 0
	.param .b64 param0;
	st.param.b64 	[param0], %rd553;
	.param .b64 param1;
	st.param.b64 	[param1], %rd782;
	.param .b32 retval0;
	call.uni (retval0), 
	vprintf, 
	(
	param0, 
	param1
	);
	ld.param.b32 	%r657, [retval0];
	} // callseq 179
	bra.uni 	$L__BB0_542;
$L__BB0_541:
	ld.global.f32 	%f205, [%rd3];
	ld.global.f32 	%f206, [%rd4+204];
	ld.global.f32 	%f207, [%rd2+204];
	fma.rn.f32 	%f208, %f205, %f206, %f207;
	st.global.f32 	[%rd2+204], %f208;
$L__BB0_542:
	add.s32 	%r659, %r3, 52;
	setp.lt.s32 	%p182, %r659, %r4;
	@%p182 bra 	$L__BB0_544;
	add.s32 	%r660, %r3, 52;
	st.local.u32 	[%rd1], %r660;
	cvta.global.u64 	%rd556, %rd780;
	{ // callseq 180, 0
	.param .b64 param0;
	st.param.b64 	[param0], %rd556;
	.param .b64 param1;
	st.param.b64 	[param1], %rd782;
	.param .b32 retval0;
	call.uni (retval0), 
	vprintf, 
	(
	param0, 
	param1
	);
	ld.param.b32 	%r661, [retval0];
	} // callseq 180
	bra.uni 	$L__BB0_545;
$L__BB0_544:
	ld.global.f32 	%f209, [%rd3];
	ld.global.f32 	%f210, [%rd4+208];
	ld.global.f32 	%f211, [%rd2+208];
	fma.rn.f32 	%f212, %f209, %f210, %f211;
	st.global.f32 	[%rd2+208], %f212;
$L__BB0_545:
	add.s32 	%r663, %r3, 53;
	setp.lt.s32 	%p183, %r663, %r4;
	@%p183 bra 	$L__BB0_547;
	add.s32 	%r664, %r3, 53;
	st.local.u32 	[%rd1], %r664;
	cvta.global.u64 	%rd559, %rd780;
	{ // callseq 181, 0
	.param .b64 param0;
	st.param.b64 	[param0], %rd559;
	.param .b64 param1;
	st.param.b64 	[param1], %rd782;
	.param .b32 retval0;
	call.uni (retval0), 
	vprintf, 
	(
	param0, 
	param1
	);
	ld.param.b32 	%r665, [retval0];
	} // callseq 181
	bra.uni 	$L__BB0_548;
$L__BB0_547:
	ld.global.f32 	%f213, [%rd3];
	ld.global.f32 	%f214, [%rd4+212];
	ld.global.f32 	%f215, [%rd2+212];
	fma.rn.f32 	%f216, %f213, %f214, %f215;
	st.global.f32 	[%rd2+212], %f216;
$L__BB0_548:
	add.s32 	%r667, %r3, 54;
	setp.lt.s32 	%p184, %r667, %r4;
	@%p184 bra 	$L__BB0_550;
	add.s32 	%r668, %r3, 54;
	st.local.u32 	[%rd1], %r668;
	cvta.global.u64 	%rd562, %rd780;
	{ // callseq 182, 0
	.param .b64 param0;
	st.param.b64 	[param0], %rd562;
	.param .b64 param1;
	st.param.b64 	[param1], %rd782;
	.param .b32 retval0;
	call.uni (retval0), 
	vprintf, 
	(
	param0, 
	param1
	);
	ld.param.b32 	%r669, [retval0];
	} // callseq 182
	bra.uni 	$L__BB0_551;
$L__BB0_550:
	ld.global.f32 	%f217, [%rd3];
	ld.global.f32 	%f218, [%rd4+216];
	ld.global.f32 	%f219, [%rd2+216];
	fma.rn.f32 	%f220, %f217, %f218, %f219;
	st.global.f32 	[%rd2+216], %f220;
$L__BB0_551:
	setp.lt.s32 	%p185, %r61, %r4;
	@%p185 bra 	$L__BB0_553;
	st.local.u32 	[%rd1], %r61;
	cvta.global.u64 	%rd565, %rd780;
	{ // callseq 183, 0
	.param .b64 param0;
	st.param.b64 	[param0], %rd565;
	.param .b64 param1;
	st.param.b64 	[param1], %rd782;
	.param .b32 retval0;
	call.uni (retval0), 
	vprintf, 
	(
	param0, 
	param1
	);
	ld.param.b32 	%r671, [retval0];
	} // callseq 183
	bra.uni 	$L__BB0_554;
$L__BB0_553:
	ld.global.f32 	%f221, [%rd3];
	ld.global.f32 	%f222, [%rd4+220];
	ld.global.f32 	%f223, [%rd2+220];
	fma.rn.f32 	%f224, %f221, %f222, %f223;
	st.global.f32 	[%rd2+220], %f224;
$L__BB0_554:
	setp.lt.s32 	%p186, %r62, %r4;
	@%p186 bra 	$L__BB0_556;
	st.local.u32 	[%rd1], %r62;
	cvta.global.u64 	%rd568, %rd780;
	{ // callseq 184, 0
	.param .b64 param0;
	st.param.b64 	[param0], %rd568;
	.param .b64 param1;
	st.param.b64 	[param1], %rd782;
	.param .b32 retval0;
	call.uni (retval0), 
	vprintf, 
	(
	param0, 
	param1
	);
	ld.param.b32 	%r673, [retval0];
	} // callseq 184
	bra.uni 	$L__BB0_557;
$L__BB0_556:
	ld.global.f32 	%f225, [%rd3];
	ld.global.f32 	%f226, [%rd4+224];
	ld.global.f32 	%f227, [%rd2+224];
	fma.rn.f32 	%f228, %f225, %f226, %f227;
	st.global.f32 	[%rd2+224], %f228;
$L__BB0_557:
	setp.lt.s32 	%p187, %r63, %r4;
	@%p187 bra 	$L__BB0_559;
	st.local.u32 	[%rd1], %r63;
	cvta.global.u64 	%rd571, %rd780;
	{ // callseq 185, 0
	.param .b64 param0;
	st.param.b64 	[param0], %rd571;
	.param .b64 param1;
	st.param.b64 	[param1], %rd782;
	.param .b32 retval0;
	call.uni (retval0), 
	vprintf, 
	(
	param0, 
	param1
	);
	ld.param.b32 	%r675, [retval0];
	} // callseq 185
	bra.uni 	$L__BB0_560;
$L__BB0_559:
	ld.global.f32 	%f229, [%rd3];
	ld.global.f32 	%f230, [%rd4+228];
	ld.global.f32 	%f231, [%rd2+228];
	fma.rn.f32 	%f232, %f229, %f230, %f231;
	st.global.f32 	[%rd2+228], %f232;
$L__BB0_560:
	setp.lt.s32 	%p188, %r64, %r4;
	@%p188 bra 	$L__BB0_562;
	st.local.u32 	[%rd1], %r64;
	cvta.global.u64 	%rd574, %rd780;
	{ // callseq 186, 0
	.param .b64 param0;
	st.param.b64 	[param0], %rd574;
	.param .b64 param1;
	st.param.b64 	[param1], %rd782;
	.param .b32 retval0;
	call.uni (retval0), 
	vprintf, 
	(
	param0, 
	param1
	);
	ld.param.b32 	%r677, [retval0];
	} // callseq 186
	bra.uni 	$L__BB0_563;
$L__BB0_562:
	ld.global.f32 	%f233, [%rd3];
	ld.global.f32 	%f234, [%rd4+232];
	ld.global.f32 	%f235, [%rd2+232];
	fma.rn.f32 	%f236, %f233, %f234, %f235;
	st.global.f32 	[%rd2+232], %f236;
$L__BB0_563:
	add.s32 	%r679, %r3, 59;
	setp.lt.s32 	%p189, %r679, %r4;
	@%p189 bra 	$L__BB0_565;
	add.s32 	%r680, %r3, 59;
	st.local.u32 	[%rd1], %r680;
	cvta.global.u64 	%rd577, %rd780;
	{ // callseq 187, 0
	.param .b64 param0;
	st.param.b64 	[param0], %rd577;
	.param .b64 param1;
	st.param.b64 	[param1], %rd782;
	.param .b32 retval0;
	call.uni (retval0), 
	vprintf, 
	(
	param0, 
	param1
	);
	ld.param.b32 	%r681, [retval0];
	} // callseq 187
	bra.uni 	$L__BB0_566;
$L__BB0_565:
	ld.global.f32 	%f237, [%rd3];
	ld.global.f32 	%f238, [%rd4+236];
	ld.global.f32 	%f239, [%rd2+236];
	fma.rn.f32 	%f240, %f237, %f238, %f239;
	st.global.f32 	[%rd2+236], %f240;
$L__BB0_566:
	add.s32 	%r683, %r3, 60;
	setp.lt.s32 	%p190, %r683, %r4;
	@%p190 bra 	$L__BB0_568;
	add.s32 	%r684, %r3, 60;
	st.local.u32 	[%rd1], %r684;
	cvta.global.u64 	%rd580, %rd780;
	{ // callseq 188, 0
	.param .b64 param0;
	st.param.b64 	[param0], %rd580;
	.param .b64 param1;
	st.param.b64 	[param1], %rd782;
	.param .b32 retval0;
	call.uni (retval0), 
	vprintf, 
	(
	param0, 
	param1
	);
	ld.param.b32 	%r685, [retval0];
	} // callseq 188
	bra.uni 	$L__BB0_569;
$L__BB0_568:
	ld.global.f32 	%f241, [%rd3];
	ld.global.f32 	%f242, [%rd4+240];
	ld.global.f32 	%f243, [%rd2+240];
	fma.rn.f32 	%f244, %f241, %f242, %f243;
	st.global.f32 	[%rd2+240], %f244;
$L__BB0_569:
	setp.lt.s32 	%p191, %r67, %r4;
	@%p191 bra 	$L__BB0_571;
	st.local.u32 	[%rd1], %r67;
	cvta.global.u64 	%rd583, %rd780;
	{ // callseq 189, 0
	.param .b64 param0;
	st.param.b64 	[param0], %rd583;
	.param .b64 param1;
	st.param.b64 	[param1], %rd782;
	.param .b32 retval0;
	call.uni (retval0), 
	vprintf, 
	(
	param0, 
	param1
	);
	ld.param.b32 	%r687, [retval0];
	} // callseq 189
	bra.uni 	$L__BB0_572;
$L__BB0_571:
	ld.global.f32 	%f245, [%rd3];
	ld.global.f32 	%f246, [%rd4+244];
	ld.global.f32 	%f247, [%rd2+244];
	fma.rn.f32 	%f248, %f245, %f246, %f247;
	st.global.f32 	[%rd2+244], %f248;
$L__BB0_572:
	setp.lt.s32 	%p192, %r68, %r4;
	@%p192 bra 	$L__BB0_574;
	st.local.u32 	[%rd1], %r68;
	cvta.global.u64 	%rd586, %rd780;
	{ // callseq 190, 0
	.param .b64 param0;
	st.param.b64 	[param0], %rd586;
	.param .b64 param1;
	st.param.b64 	[param1], %rd782;
	.param .b32 retval0;
	call.uni (retval0), 
	vprintf, 
	(
	param0, 
	param1
	);
	ld.param.b32 	%r689, [retval0];
	} // callseq 190
	bra.uni 	$L__BB0_575;
$L__BB0_574:
	ld.global.f32 	%f249, [%rd3];
	ld.global.f32 	%f250, [%rd4+248];
	ld.global.f32 	%f251, [%rd2+248];
	fma.rn.f32 	%f252, %f249, %f250, %f251;
	st.global.f32 	[%rd2+248], %f252;
$L__BB0_575:
	setp.lt.s32 	%p193, %r69, %r4;
	@%p193 bra 	$L__BB0_577;
	st.local.u32 	[%rd1], %r69;
	cvta.global.u64 	%rd589, %rd780;
	{ // callseq 191, 0
	.param .b64 param0;
	st.param.b64 	[param0], %rd589;
	.param .b64 param1;
	st.param.b64 	[param1], %rd782;
	.param .b32 retval0;
	call.uni (retval0), 
	vprintf, 
	(
	param0, 
	param1
	);
	ld.param.b32 	%r691, [retval0];
	} // callseq 191
	bra.uni 	$L__BB0_578;
$L__BB0_577:
	ld.global.f32 	%f253, [%rd3];
	ld.global.f32 	%f254, [%rd4+252];
	ld.global.f32 	%f255, [%rd2+252];
	fma.rn.f32 	%f256, %f253, %f254, %f255;
	st.global.f32 	[%rd2+252], %f256;
$L__BB0_578:
	setp.lt.s32 	%p194, %r70, %r4;
	@%p194 bra 	$L__BB0_580;
	st.local.u32 	[%rd1], %r70;
	cvta.global.u64 	%rd592, %rd780;
	{ // callseq 192, 0
	.param .b64 param0;
	st.param.b64 	[param0], %rd592;
	.param .b64 param1;
	st.param.b64 	[param1], %rd782;
	.param .b32 retval0;
	call.uni (retval0), 
	vprintf, 
	(
	param0, 
	param1
	);
	ld.param.b32 	%r693, [retval0];
	} // callseq 192
	bra.uni 	$L__BB0_581;
$L__BB0_580:
	ld.global.f32 	%f257, [%rd3];
	ld.global.f32 	%f258, [%rd4+256];
	ld.global.f32 	%f259, [%rd2+256];
	fma.rn.f32 	%f260, %f257, %f258, %f259;
	st.global.f32 	[%rd2+256], %f260;
$L__BB0_581:
	setp.lt.s32 	%p195, %r71, %r4;
	@%p195 bra 	$L__BB0_583;
	st.local.u32 	[%rd1], %r71;
	cvta.global.u64 	%rd595, %rd780;
	{ // callseq 193, 0
	.param .b64 param0;
	st.param.b64 	[param0], %rd595;
	.param .b64 param1;
	st.param.b64 	[param1], %rd782;
	.param .b32 retval0;
	call.uni (retval0), 
	vprintf, 
	(
	param0, 
	param1
	);
	ld.param.b32 	%r695, [retval0];
	} // callseq 193
	bra.uni 	$L__BB0_584;
$L__BB0_583:
	ld.global.f32 	%f261, [%rd3];
	ld.global.f32 	%f262, [%rd4+260];
	ld.global.f32 	%f263, [%rd2+260];
	fma.rn.f32 	%f264, %f261, %f262, %f263;
	st.global.f32 	[%rd2+260], %f264;
$L__BB0_584:
	@%p67 bra 	$L__BB0_586;
	st.local.u32 	[%rd1], %r72;
	cvta.global.u64 	%rd598, %rd780;
	{ // callseq 194, 0
	.param .b64 param0;
	st.param.b64 	[param0], %rd598;
	.param .b64 param1;
	st.param.b64 	[param1], %rd782;
	.param .b32 retval0;
	call.uni (retval0), 
	vprintf, 
	(
	param0, 
	param1
	);
	ld.param.b32 	%r697, [retval0];
	} // callseq 194
	bra.uni 	$L__BB0_587;
$L__BB0_586:
	ld.global.f32 	%f265, [%rd3];
	ld.global.f32 	%f266, [%rd4+264];
	ld.global.f32 	%f267, [%rd2+264];
	fma.rn.f32 	%f268, %f265, %f266, %f267;
	st.global.f32 	[%rd2+264], %f268;
$L__BB0_587:
	@%p68 bra 	$L__BB0_589;
	st.local.u32 	[%rd1], %r73;
	cvta.global.u64 	%rd601, %rd780;
	{ // callseq 195, 0
	.param .b64 param0;
	st.param.b64 	[param0], %rd601;
	.param .b64 param1;
	st.param.b64 	[param1], %rd782;
	.param .b32 retval0;
	call.uni (retval0), 
	vprintf, 
	(
	param0, 
	param1
	);
	ld.param.b32 	%r699, [retval0];
	} // callseq 195
	bra.uni 	$L__BB0_590;
$L__BB0_589:
	ld.global.f32 	%f269, [%rd3];
	ld.global.f32 	%f270, [%rd4+268];
	ld.global.f32 	%f271, [%rd2+268];
	fma.rn.f32 	%f272, %f269, %f270, %f271;
	st.global.f32 	[%rd2+268], %f272;
$L__BB0_590:
	@%p69 bra 	$L__BB0_592;
	st.local.u32 	[%rd1], %r74;
	cvta.global.u64 	%rd604, %rd780;
	{ // callseq 196, 0
	.param .b64 param0;
	st.param.b64 	[param0], %rd604;
	.param .b64 param1;
	st.param.b64 	[param1], %rd782;
	.param .b32 retval0;
	call.uni (retval0), 
	vprintf, 
	(
	param0, 
	param1
	);
	ld.param.b32 	%r701, [retval0];
	} // callseq 196
	bra.uni 	$L__BB0_593;
$L__BB0_592:
	ld.global.f32 	%f273, [%rd3];
	ld.global.f32 	%f274, [%rd4+272];
	ld.global.f32 	%f275, [%rd2+272];
	fma.rn.f32 	%f276, %f273, %f274, %f275;
	st.global.f32 	[%rd2+272], %f276;
$L__BB0_593:
	@%p70 bra 	$L__BB0_595;
	st.local.u32 	[%rd1], %r75;
	cvta.global.u64 	%rd607, %rd780;
	{ // callseq 197, 0
	.param .b64 param0;
	st.param.b64 	[param0], %rd607;
	.param .b64 param1;
	st.param.b64 	[param1], %rd782;
	.param .b32 retval0;
	call.uni (retval0), 
	vprintf, 
	(
	param0, 
	param1
	);
	ld.param.b32 	%r703, [retval0];
	} // callseq 197
	bra.uni 	$L__BB0_596;
$L__BB0_595:
	ld.global.f32 	%f277, [%rd3];
	ld.global.f32 	%f278, [%rd4+276];
	ld.global.f32 	%f279, [%rd2+276];
	fma.rn.f32 	%f280, %f277, %f278, %f279;
	st.global.f32 	[%rd2+276], %f280;
$L__BB0_596:
	@%p71 bra 	$L__BB0_598;
	st.local.u32 	[%rd1], %r76;
	cvta.global.u64 	%rd610, %rd780;
	{ // callseq 198, 0
	.param .b64 param0;
	st.param.b64 	[param0], %rd610;
	.param .b64 param1;
	st.param.b64 	[param1], %rd782;
	.param .b32 retval0;
	call.uni (retval0), 
	vprintf, 
	(
	param0, 
	param1
	);
	ld.param.b32 	%r705, [retval0];
	} // callseq 198
	bra.uni 	$L__BB0_599;
$L__BB0_598:
	ld.global.f32 	%f281, [%rd3];
	ld.global.f32 	%f282, [%rd4+280];
	ld.global.f32 	%f283, [%rd2+280];
	fma.rn.f32 	%f284, %f281, %f282, %f283;
	st.global.f32 	[%rd2+280], %f284;
$L__BB0_599:
	@%p72 bra 	$L__BB0_601;
	st.local.u32 	[%rd1], %r77;
	cvta.global.u64 	%rd613, %rd780;
	{ // callseq 199, 0
	.param .b64 param0;
	st.param.b64 	[param0], %rd613;
	.param .b64 param1;
	st.param.b64 	[param1], %rd782;
	.param .b32 retval0;
	call.uni (retval0), 
	vprintf, 
	(
	param0, 
	param1
	);
	ld.param.b32 	%r707, [retval0];
	} // callseq 199
	bra.uni 	$L__BB0_602;
$L__BB0_601:
	ld.global.f32 	%f285, [%rd3];
	ld.global.f32 	%f286, [%rd4+284];
	ld.global.f32 	%f287, [%rd2+284];
	fma.rn.f32 	%f288, %f285, %f286, %f287;
	st.global.f32 	[%rd2+284], %f288;
$L__BB0_602:
	setp.lt.s32 	%p202, %r78, %r4;
	@%p202 bra 	$L__BB0_604;
	st.local.u32 	[%rd1], %r78;
	cvta.global.u64 	%rd616, %rd780;
	{ // callseq 200, 0
	.param .b64 param0;
	st.param.b64 	[param0], %rd616;
	.param .b64 param1;
	st.param.b64 	[param1], %rd782;
	.param .b32 retval0;
	call.uni (retval0), 
	vprintf, 
	(
	param0, 
	param1
	);
	ld.param.b32 	%r709, [retval0];
	} // callseq 200
	bra.uni 	$L__BB0_605;
$L__BB0_604:
	ld.global.f32 	%f289, [%rd3];
	ld.global.f32 	%f290, [%rd4+288];
	ld.global.f32 	%f291, [%rd2+288];
	fma.rn.f32 	%f292, %f289, %f290, %f291;
	st.global.f32 	[%rd2+288], %f292;
$L__BB0_605:
	setp.lt.s32 	%p203, %r79, %r4;
	@%p203 bra 	$L__BB0_607;
	st.local.u32 	[%rd1], %r79;
	cvta.global.u64 	%rd619, %rd780;
	{ // callseq 201, 0
	.param .b64 param0;
	st.param.b64 	[param0], %rd619;
	.param .b64 param1;
	st.param.b64 	[param1], %rd782;
	.param .b32 retval0;
	call.uni (retval0), 
	vprintf, 
	(
	param0, 
	param1
	);
	ld.param.b32 	%r711, [retval0];
	} // callseq 201
	bra.uni 	$L__BB0_608;
$L__BB0_607:
	ld.global.f32 	%f293, [%rd3];
	ld.global.f32 	%f294, [%rd4+292];
	ld.global.f32 	%f295, [%rd2+292];
	fma.rn.f32 	%f296, %f293, %f294, %f295;
	st.global.f32 	[%rd2+292], %f296;
$L__BB0_608:
	setp.lt.s32 	%p204, %r80, %r4;
	@%p204 bra 	$L__BB0_610;
	st.local.u32 	[%rd1], %r80;
	cvta.global.u64 	%rd622, %rd780;
	{ // callseq 202, 0
	.param .b64 param0;
	st.param.b64 	[param0], %rd622;
	.param .b64 param1;
	st.param.b64 	[param1], %rd782;
	.param .b32 retval0;
	call.uni (retval0), 
	vprintf, 
	(
	param0, 
	param1
	);
	ld.param.b32 	%r713, [retval0];
	} // callseq 202
	bra.uni 	$L__BB0_611;
$L__BB0_610:
	ld.global.f32 	%f297, [%rd3];
	ld.global.f32 	%f298, [%rd4+296];
	ld.global.f32 	%f299, [%rd2+296];
	fma.rn.f32 	%f300, %f297, %f298, %f299;
	st.global.f32 	[%rd2+296], %f300;
$L__BB0_611:
	setp.lt.s32 	%p205, %r81, %r4;
	@%p205 bra 	$L__BB0_613;
	st.local.u32 	[%rd1], %r81;
	cvta.global.u64 	%rd625, %rd780;
	{ // callseq 203, 0
	.param .b64 param0;
	st.param.b64 	[param0], %rd625;
	.param .b64 param1;
	st.param.b64 	[param1], %rd782;
	.param .b32 retval0;
	call.uni (retval0), 
	vprintf, 
	(
	param0, 
	param1
	);
	ld.param.b32 	%r715, [retval0];
	} // callseq 203
	bra.uni 	$L__BB0_614;
$L__BB0_613:
	ld.global.f32 	%f301, [%rd3];
	ld.global.f32 	%f302, [%rd4+300];
	ld.global.f32 	%f303, [%rd2+300];
	fma.rn.f32 	%f304, %f301, %f302, %f303;
	st.global.f32 	[%rd2+300], %f304;
$L__BB0_614:
	setp.lt.s32 	%p206, %r82, %r4;
	@%p206 bra 	$L__BB0_616;
	st.local.u32 	[%rd1], %r82;
	cvta.global.u64 	%rd628, %rd780;
	{ // callseq 204, 0
	.param .b64 param0;
	st.param.b64 	[param0], %rd628;
	.param .b64 param1;
	st.param.b64 	[param1], %rd782;
	.param .b32 retval0;
	call.uni (retval0), 
	vprintf, 
	(
	param0, 
	param1
	);
	ld.param.b32 	%r717, [retval0];
	} // callseq 204
	bra.uni 	$L__BB0_617;
$L__BB0_616:
	ld.global.f32 	%f305, [%rd3];
	ld.global.f32 	%f306, [%rd4+304];
	ld.global.f32 	%f307, [%rd2+304];
	fma.rn.f32 	%f308, %f305, %f306, %f307;
	st.global.f32 	[%rd2+304], %f308;
$L__BB0_617:
	setp.lt.s32 	%p207, %r83, %r4;
	@%p207 bra 	$L__BB0_619;
	st.local.u32 	[%rd1], %r83;
	cvta.global.u64 	%rd631, %rd780;
	{ // callseq 205, 0
	.param .b64 param0;
	st.param.b64 	[param0], %rd631;
	.param .b64 param1;
	st.param.b64 	[param1], %rd782;
	.param .b32 retval0;
	call.uni (retval0), 
	vprintf, 
	(
	param0, 
	param1
	);
	ld.param.b32 	%r719, [retval0];
	} // callseq 205
	bra.uni 	$L__BB0_620;
$L__BB0_619:
	ld.global.f32 	%f309, [%rd3];
	ld.global.f32 	%f310, [%rd4+308];
	ld.global.f32 	%f311, [%rd2+308];
	fma.rn.f32 	%f312, %f309, %f310, %f311;
	st.global.f32 	[%rd2+308], %f312;
$L__BB0_620:
	setp.lt.s32 	%p208, %r84, %r4;
	@%p208 bra 	$L__BB0_622;
	st.local.u32 	[%rd1], %r84;
	cvta.global.u64 	%rd634, %rd780;
	{ // callseq 206, 0
	.param .b64 param0;
	st.param.b64 	[param0], %rd634;
	.param .b64 param1;
	st.param.b64 	[param1], %rd782;
	.param .b32 retval0;
	call.uni (retval0), 
	vprintf, 
	(
	param0, 
	param1
	);
	ld.param.b32 	%r721, [retval0];
	} // callseq 206
	bra.uni 	$L__BB0_623;
$L__BB0_622:
	ld.global.f32 	%f313, [%rd3];
	ld.global.f32 	%f314, [%rd4+312];
	ld.global.f32 	%f315, [%rd2+312];
	fma.rn.f32 	%f316, %f313, %f314, %f315;
	st.global.f32 	[%rd2+312], %f316;
$L__BB0_623:
	setp.lt.s32 	%p209, %r85, %r4;
	@%p209 bra 	$L__BB0_625;
	st.local.u32 	[%rd1], %r85;
	cvta.global.u64 	%rd637, %rd780;
	{ // callseq 207, 0
	.param .b64 param0;
	st.param.b64 	[param0], %rd637;
	.param .b64 param1;
	st.param.b64 	[param1], %rd782;
	.param .b32 retval0;
	call.uni (retval0), 
	vprintf, 
	(
	param0, 
	param1
	);
	ld.param.b32 	%r723, [retval0];
	} // callseq 207
	bra.uni 	$L__BB0_626;
$L__BB0_625:
	ld.global.f32 	%f317, [%rd3];
	ld.global.f32 	%f318, [%rd4+316];
	ld.global.f32 	%f319, [%rd2+316];
	fma.rn.f32 	%f320, %f317, %f318, %f319;
	st.global.f32 	[%rd2+316], %f320;
$L__BB0_626:
	setp.lt.s32 	%p210, %r86, %r4;
	@%p210 bra 	$L__BB0_628;
	st.local.u32 	[%rd1], %r86;
	cvta.global.u64 	%rd640, %rd780;
	{ // callseq 208, 0
	.param .b64 param0;
	st.param.b64 	[param0], %rd640;
	.param .b64 param1;
	st.param.b64 	[param1], %rd782;
	.param .b32 retval0;
	call.uni (retval0), 
	vprintf, 
	(
	param0, 
	param1
	);
	ld.param.b32 	%r725, [retval0];
	} // callseq 208
	bra.uni 	$L__BB0_629;
$L__BB0_628:
	ld.global.f32 	%f321, [%rd3];
	ld.global.f32 	%f322, [%rd4+320];
	ld.global.f32 	%f323, [%rd2+320];
	fma.rn.f32 	%f324, %f321, %f322, %f323;
	st.global.f32 	[%rd2+320], %f324;
$L__BB0_629:
	setp.lt.s32 	%p211, %r87, %r4;
	@%p211 bra 	$L__BB0_631;
	st.local.u32 	[%rd1], %r87;
	cvta.global.u64 	%rd643, %rd780;
	{ // callseq 209, 0
	.param .b64 param0;
	st.param.b64 	[param0], %rd643;
	.param .b64 param1;
	st.param.b64 	[param1], %rd782;
	.param .b32 retval0;
	call.uni (retval0), 
	vprintf, 
	(
	param0, 
	param1
	);
	ld.param.b32 	%r727, [retval0];
	} // callseq 209
	bra.uni 	$L__BB0_632;
$L__BB0_631:
	ld.global.f32 	%f325, [%rd3];
	ld.global.f32 	%f326, [%rd4+324];
	ld.global.f32 	%f327, [%rd2+324];
	fma.rn.f32 	%f328, %f325, %f326, %f327;
	st.global.f32 	[%rd2+324], %f328;
$L__BB0_632:
	setp.lt.s32 	%p212, %r88, %r4;
	@%p212 bra 	$L__BB0_634;
	st.local.u32 	[%rd1], %r88;
	cvta.global.u64 	%rd646, %rd780;
	{ // callseq 210, 0
	.param .b64 param0;
	st.param.b64 	[param0], %rd646;
	.param .b64 param1;
	st.param.b64 	[param1], %rd782;
	.param .b32 retval0;
	call.uni (retval0), 
	vprintf, 
	(
	param0, 
	param1
	);
	ld.param.b32 	%r729, [retval0];
	} // callseq 210
	bra.uni 	$L__BB0_635;
$L__BB0_634:
	ld.global.f32 	%f329, [%rd3];
	ld.global.f32 	%f330, [%rd4+328];
	ld.global.f32 	%f331, [%rd2+328];
	fma.rn.f32 	%f332, %f329, %f330, %f331;
	st.global.f32 	[%rd2+328], %f332;
$L__BB0_635:
	setp.lt.s32 	%p213, %r89, %r4;
	@%p213 bra 	$L__BB0_637;
	st.local.u32 	[%rd1], %r89;
	cvta.global.u64 	%rd649, %rd780;
	{ // callseq 211, 0
	.param .b64 param0;
	st.param.b64 	[param0], %rd649;
	.param .b64 param1;
	st.param.b64 	[param1], %rd782;
	.param .b32 retval0;
	call.uni (retval0), 
	vprintf, 
	(
	param0, 
	param1
	);
	ld.param.b32 	%r731, [retval0];
	} // callseq 211
	bra.uni 	$L__BB0_638;
$L__BB0_637:
	ld.global.f32 	%f333, [%rd3];
	ld.global.f32 	%f334, [%rd4+332];
	ld.global.f32 	%f335, [%rd2+332];
	fma.rn.f32 	%f336, %f333, %f334, %f335;
	st.global.f32 	[%rd2+332], %f336;
$L__BB0_638:
	setp.lt.s32 	%p214, %r90, %r4;
	@%p214 bra 	$L__BB0_640;
	st.local.u32 	[%rd1], %r90;
	cvta.global.u64 	%rd652, %rd780;
	{ // callseq 212, 0
	.param .b64 param0;
	st.param.b64 	[param0], %rd652;
	.param .b64 param1;
	st.param.b64 	[param1], %rd782;
	.param .b32 retval0;
	call.uni (retval0), 
	vprintf, 
	(
	param0, 
	param1
	);
	ld.param.b32 	%r733, [retval0];
	} // callseq 212
	bra.uni 	$L__BB0_641;
$L__BB0_640:
	ld.global.f32 	%f337, [%rd3];
	ld.global.f32 	%f338, [%rd4+336];
	ld.global.f32 	%f339, [%rd2+336];
	fma.rn.f32 	%f340, %f337, %f338, %f339;
	st.global.f32 	[%rd2+336], %f340;
$L__BB0_641:
	setp.lt.s32 	%p215, %r91, %r4;
	@%p215 bra 	$L__BB0_643;
	st.local.u32 	[%rd1], %r91;
	cvta.global.u64 	%rd655, %rd780;
	{ // callseq 213, 0
	.param .b64 param0;
	st.param.b64 	[param0], %rd655;
	.param .b64 param1;
	st.param.b64 	[param1], %rd782;
	.param .b32 retval0;
	call.uni (retval0), 
	vprintf, 
	(
	param0, 
	param1
	);
	ld.param.b32 	%r735, [retval0];
	} // callseq 213
	bra.uni 	$L__BB0_644;
$L__BB0_643:
	ld.global.f32 	%f341, [%rd3];
	ld.global.f32 	%f342, [%rd4+340];
	ld.global.f32 	%f343, [%rd2+340];
	fma.rn.f32 	%f344, %f341, %f342, %f343;
	st.global.f32 	[%rd2+340], %f344;
$L__BB0_644:
	setp.lt.s32 	%p216, %r92, %r4;
	@%p216 bra 	$L__BB0_646;
	st.local.u32 	[%rd1], %r92;
	cvta.global.u64 	%rd658, %rd780;
	{ // callseq 214, 0
	.param .b64 param0;
	st.param.b64 	[param0], %rd658;
	.param .b64 param1;
	st.param.b64 	[param1], %rd782;
	.param .b32 retval0;
	call.uni (retval0), 
	vprintf, 
	(
	param0, 
	param1
	);
	ld.param.b32 	%r737, [retval0];
	} // callseq 214
	bra.uni 	$L__BB0_647;
$L__BB0_646:
	ld.global.f32 	%f345, [%rd3];
	ld.global.f32 	%f346, [%rd4+344];
	ld.global.f32 	%f347, [%rd2+344];
	fma.rn.f32 	%f348, %f345, %f346, %f347;
	st.global.f32 	[%rd2+344], %f348;
$L__BB0_647:
	setp.lt.s32 	%p217, %r93, %r4;
	@%p217 bra 	$L__BB0_649;
	st.local.u32 	[%rd1], %r93;
	cvta.global.u64 	%rd661, %rd780;
	{ // callseq 215, 0
	.param .b64 param0;
	st.param.b64 	[param0], %rd661;
	.param .b64 param1;
	st.param.b64 	[param1], %rd782;
	.param .b32 retval0;
	call.uni (retval0), 
	vprintf, 
	(
	param0, 
	param1
	);
	ld.param.b32 	%r739, [retval0];
	} // callseq 215
	bra.uni 	$L__BB0_650;
$L__BB0_649:
	ld.global.f32 	%f349, [%rd3];
	ld.global.f32 	%f350, [%rd4+348];
	ld.global.f32 	%f351, [%rd2+348];
	fma.rn.f32 	%f352, %f349, %f350, %f351;
	st.global.f32 	[%rd2+348], %f352;
$L__BB0_650:
	setp.lt.s32 	%p218, %r94, %r4;
	@%p218 bra 	$L__BB0_652;
	st.local.u32 	[%rd1], %r94;
	cvta.global.u64 	%rd664, %rd780;
	{ // callseq 216, 0
	.param .b64 param0;
	st.param.b64 	[param0], %rd664;
	.param .b64 param1;
	st.param.b64 	[param1], %rd782;
	.param .b32 retval0;
	call.uni (retval0), 
	vprintf, 
	(
	param0, 
	param1
	);
	ld.param.b32 	%r741, [retval0];
	} // callseq 216
	bra.uni 	$L__BB0_653;
$L__BB0_652:
	ld.global.f32 	%f353, [%rd3];
	ld.global.f32 	%f354, [%rd4+352];
	ld.global.f32 	%f355, [%rd2+352];
	fma.rn.f32 	%f356, %f353, %f354, %f355;
	st.global.f32 	[%rd2+352], %f356;
$L__BB0_653:
	setp.lt.s32 	%p219, %r95, %r4;
	@%p219 bra 	$L__BB0_655;
	st.local.u32 	[%rd1], %r95;
	cvta.global.u64 	%rd667, %rd780;
	{ // callseq 217, 0
	.param .b64 param0;
	st.param.b64 	[param0], %rd667;
	.param .b64 param1;
	st.param.b64 	[param1], %rd782;
	.param .b32 retval0;
	call.uni (retval0), 
	vprintf, 
	(
	param0, 
	param1
	);
	ld.param.b32 	%r743, [retval0];
	} // callseq 217
	bra.uni 	$L__BB0_656;
$L__BB0_655:
	ld.global.f32 	%f357, [%rd3];
	ld.global.f32 	%f358, [%rd4+356];
	ld.global.f32 	%f359, [%rd2+356];
	fma.rn.f32 	%f360, %f357, %f358, %f359;
	st.global.f32 	[%rd2+356], %f360;
$L__BB0_656:
	setp.lt.s32 	%p220, %r96, %r4;
	@%p220 bra 	$L__BB0_658;
	st.local.u32 	[%rd1], %r96;
	cvta.global.u64 	%rd670, %rd780;
	{ // callseq 218, 0
	.param .b64 param0;
	st.param.b64 	[param0], %rd670;
	.param .b64 param1;
	st.param.b64 	[param1], %rd782;
	.param .b32 retval0;
	call.uni (retval0), 
	vprintf, 
	(
	param0, 
	param1
	);
	ld.param.b32 	%r745, [retval0];
	} // callseq 218
	bra.uni 	$L__BB0_659;
$L__BB0_658:
	ld.global.f32 	%f361, [%rd3];
	ld.global.f32 	%f362, [%rd4+360];
	ld.global.f32 	%f363, [%rd2+360];
	fma.rn.f32 	%f364, %f361, %f362, %f363;
	st.global.f32 	[%rd2+360], %f364;
$L__BB0_659:
	setp.lt.s32 	%p221, %r97, %r4;
	@%p221 bra 	$L__BB0_661;
	st.local.u32 	[%rd1], %r97;
	cvta.global.u64 	%rd673, %rd780;
	{ // callseq 219, 0
	.param .b64 param0;
	st.param.b64 	[param0], %rd673;
	.param .b64 param1;
	st.param.b64 	[param1], %rd782;
	.param .b32 retval0;
	call.uni (retval0), 
	vprintf, 
	(
	param0, 
	param1
	);
	ld.param.b32 	%r747, [retval0];
	} // callseq 219
	bra.uni 	$L__BB0_662;
$L__BB0_661:
	ld.global.f32 	%f365, [%rd3];
	ld.global.f32 	%f366, [%rd4+364];
	ld.global.f32 	%f367, [%rd2+364];
	fma.rn.f32 	%f368, %f365, %f366, %f367;
	st.global.f32 	[%rd2+364], %f368;
$L__BB0_662:
	setp.lt.s32 	%p222, %r98, %r4;
	@%p222 bra 	$L__BB0_664;
	st.local.u32 	[%rd1], %r98;
	cvta.global.u64 	%rd676, %rd780;
	{ // callseq 220, 0
	.param .b64 param0;
	st.param.b64 	[param0], %rd676;
	.param .b64 param1;
	st.param.b64 	[param1], %rd782;
	.param .b32 retval0;
	call.uni (retval0), 
	vprintf, 
	(
	param0, 
	param1
	);
	ld.param.b32 	%r749, [retval0];
	} // callseq 220
	bra.uni 	$L__BB0_665;
$L__BB0_664:
	ld.global.f32 	%f369, [%rd3];
	ld.global.f32 	%f370, [%rd4+368];
	ld.global.f32 	%f371, [%rd2+368];
	fma.rn.f32 	%f372, %f369, %f370, %f371;
	st.global.f32 	[%rd2+368], %f372;
$L__BB0_665:
	setp.lt.s32 	%p223, %r99, %r4;
	@%p223 bra 	$L__BB0_667;
	st.local.u32 	[%rd1], %r99;
	cvta.global.u64 	%rd679, %rd780;
	{ // callseq 221, 0
	.param .b64 param0;
	st.param.b64 	[param0], %rd679;
	.param .b64 param1;
	st.param.b64 	[param1], %rd782;
	.param .b32 retval0;
	call.uni (retval0), 
	vprintf, 
	(
	param0, 
	param1
	);
	ld.param.b32 	%r751, [retval0];
	} // callseq 221
	bra.uni 	$L__BB0_668;
$L__BB0_667:
	ld.global.f32 	%f373, [%rd3];
	ld.global.f32 	%f374, [%rd4+372];
	ld.global.f32 	%f375, [%rd2+372];
	fma.rn.f32 	%f376, %f373, %f374, %f375;
	st.global.f32 	[%rd2+372], %f376;
$L__BB0_668:
	setp.lt.s32 	%p224, %r100, %r4;
	@%p224 bra 	$L__BB0_670;
	st.local.u32 	[%rd1], %r100;
	cvta.global.u64 	%rd682, %rd780;
	{ // callseq 222, 0
	.param .b64 param0;
	st.param.b64 	[param0], %rd682;
	.param .b64 param1;
	st.param.b64 	[param1], %rd782;
	.param .b32 retval0;
	call.uni (retval0), 
	vprintf, 
	(
	param0, 
	param1
	);
	ld.param.b32 	%r753, [retval0];
	} // callseq 222
	bra.uni 	$L__BB0_671;
$L__BB0_670:
	ld.global.f32 	%f377, [%rd3];
	ld.global.f32 	%f378, [%rd4+376];
	ld.global.f32 	%f379, [%rd2+376];
	fma.rn.f32 	%f380, %f377, %f378, %f379;
	st.global.f32 	[%rd2+376], %f380;
$L__BB0_671:
	setp.lt.s32 	%p225, %r101, %r4;
	@%p225 bra 	$L__BB0_673;
	st.local.u32 	[%rd1], %r101;
	cvta.global.u64 	%rd685, %rd780;
	{ // callseq 223, 0
	.param .b64 param0;
	st.param.b64 	[param0], %rd685;
	.param .b64 param1;
	st.param.b64 	[param1], %rd782;
	.param .b32 retval0;
	call.uni (retval0), 
	vprintf, 
	(
	param0, 
	param1
	);
	ld.param.b32 	%r755, [retval0];
	} // callseq 223
	bra.uni 	$L__BB0_674;
$L__BB0_673:
	ld.global.f32 	%f381, [%rd3];
	ld.global.f32 	%f382, [%rd4+380];
	ld.global.f32 	%f383, [%rd2+380];
	fma.rn.f32 	%f384, %f381, %f382, %f383;
	st.global.f32 	[%rd2+380], %f384;
$L__BB0_674:
	setp.lt.s32 	%p226, %r102, %r4;
	@%p226 bra 	$L__BB0_676;
	st.local.u32 	[%rd1], %r102;
	cvta.global.u64 	%rd688, %rd780;
	{ // callseq 224, 0
	.param .b64 param0;
	st.param.b64 	[param0], %rd688;
	.param .b64 param1;
	st.param.b64 	[param1], %rd782;
	.param .b32 retval0;
	call.uni (retval0), 
	vprintf, 
	(
	param0, 
	param1
	);
	ld.param.b32 	%r757, [retval0];
	} // callseq 224
	bra.uni 	$L__BB0_677;
$L__BB0_676:
	ld.global.f32 	%f385, [%rd3];
	ld.global.f32 	%f386, [%rd4+384];
	ld.global.f32 	%f387, [%rd2+384];
	fma.rn.f32 	%f388, %f385, %f386, %f387;
	st.global.f32 	[%rd2+384], %f388;
$L__BB0_677:
	setp.lt.s32 	%p227, %r103, %r4;
	@%p227 bra 	$L__BB0_679;
	st.local.u32 	[%rd1], %r103;
	cvta.global.u64 	%rd691, %rd780;
	{ // callseq 225, 0
	.param .b64 param0;
	st.param.b64 	[param0], %rd691;
	.param .b64 param1;
	st.param.b64 	[param1], %rd782;
	.param .b32 retval0;
	call.uni (retval0), 
	vprintf, 
	(
	param0, 
	param1
	);
	ld.param.b32 	%r759, [retval0];
	} // callseq 225
	bra.uni 	$L__BB0_680;
$L__BB0_679:
	ld.global.f32 	%f389, [%rd3];
	ld.global.f32 	%f390, [%rd4+388];
	ld.global.f32 	%f391, [%rd2+388];
	fma.rn.f32 	%f392, %f389, %f390, %f391;
	st.global.f32 	[%rd2+388], %f392;
$L__BB0_680:
	setp.lt.s32 	%p228, %r104, %r4;
	@%p228 bra 	$L__BB0_682;
	st.local.u32 	[%rd1], %r104;
	cvta.global.u64 	%rd694, %rd780;
	{ // callseq 226, 0
	.param .b64 param0;
	st.param.b64 	[param0], %rd694;
	.param .b64 param1;
	st.param.b64 	[param1], %rd782;
	.param .b32 retval0;
	call.uni (retval0), 
	vprintf, 
	(
	param0, 
	param1
	);
	ld.param.b32 	%r761, [retval0];
	} // callseq 226
	bra.uni 	$L__BB0_683;
$L__BB0_682:
	ld.global.f32 	%f393, [%rd3];
	ld.global.f32 	%f394, [%rd4+392];
	ld.global.f32 	%f395, [%rd2+392];
	fma.rn.f32 	%f396, %f393, %f394, %f395;
	st.global.f32 	[%rd2+392], %f396;
$L__BB0_683:
	setp.lt.s32 	%p229, %r105, %r4;
	@%p229 bra 	$L__BB0_685;
	st.local.u32 	[%rd1], %r105;
	cvta.global.u64 	%rd697, %rd780;
	{ // callseq 227, 0
	.param .b64 param0;
	st.param.b64 	[param0], %rd697;
	.param .b64 param1;
	st.param.b64 	[param1], %rd782;
	.param .b32 retval0;
	call.uni (retval0), 
	vprintf, 
	(
	param0, 
	param1
	);
	ld.param.b32 	%r763, [retval0];
	} // callseq 227
	bra.uni 	$L__BB0_686;
$L__BB0_685:
	ld.global.f32 	%f397, [%rd3];
	ld.global.f32 	%f398, [%rd4+396];
	ld.global.f32 	%f399, [%rd2+396];
	fma.rn.f32 	%f400, %f397, %f398, %f399;
	st.global.f32 	[%rd2+396], %f400;
$L__BB0_686:
	setp.lt.s32 	%p230, %r106, %r4;
	@%p230 bra 	$L__BB0_688;
	st.local.u32 	[%rd1], %r106;
	cvta.global.u64 	%rd700, %rd780;
	{ // callseq 228, 0
	.param .b64 param0;
	st.param.b64 	[param0], %rd700;
	.param .b64 param1;
	st.param.b64 	[param1], %rd782;
	.param .b32 retval0;
	call.uni (retval0), 
	vprintf, 
	(
	param0, 
	param1
	);
	ld.param.b32 	%r765, [retval0];
	} // callseq 228
	bra.uni 	$L__BB0_689;
$L__BB0_688:
	ld.global.f32 	%f401, [%rd3];
	ld.global.f32 	%f402, [%rd4+400];
	ld.global.f32 	%f403, [%rd2+400];
	fma.rn.f32 	%f404, %f401, %f402, %f403;
	st.global.f32 	[%rd2+400], %f404;
$L__BB0_689:
	setp.lt.s32 	%p231, %r107, %r4;
	@%p231 bra 	$L__BB0_691;
	st.local.u32 	[%rd1], %r107;
	cvta.global.u64 	%rd703, %rd780;
	{ // callseq 229, 0
	.param .b64 param0;
	st.param.b64 	[param0], %rd703;
	.param .b64 param1;
	st.param.b64 	[param1], %rd782;
	.param .b32 retval0;
	call.uni (retval0), 
	vprintf, 
	(
	param0, 
	param1
	);
	ld.param.b32 	%r767, [retval0];
	} // callseq 229
	bra.uni 	$L__BB0_692;
$L__BB0_691:
	ld.global.f32 	%f405, [%rd3];
	ld.global.f32 	%f406, [%rd4+404];
	ld.global.f32 	%f407, [%rd2+404];
	fma.rn.f32 	%f408, %f405, %f406, %f407;
	st.global.f32 	[%rd2+404], %f408;
$L__BB0_692:
	setp.lt.s32 	%p232, %r108, %r4;
	@%p232 bra 	$L__BB0_694;
	st.local.u32 	[%rd1], %r108;
	cvta.global.u64 	%rd706, %rd780;
	{ // callseq 230, 0
	.param .b64 param0;
	st.param.b64 	[param0], %rd706;
	.param .b64 param1;
	st.param.b64 	[param1], %rd782;
	.param .b32 retval0;
	call.uni (retval0), 
	vprintf, 
	(
	param0, 
	param1
	);
	ld.param.b32 	%r769, [retval0];
	} // callseq 230
	bra.uni 	$L__BB0_695;
$L__BB0_694:
	ld.global.f32 	%f409, [%rd3];
	ld.global.f32 	%f410, [%rd4+408];
	ld.global.f32 	%f411, [%rd2+408];
	fma.rn.f32 	%f412, %f409, %f410, %f411;
	st.global.f32 	[%rd2+408], %f412;
$L__BB0_695:
	setp.lt.s32 	%p233, %r109, %r4;
	@%p233 bra 	$L__BB0_697;
	st.local.u32 	[%rd1], %r109;
	cvta.global.u64 	%rd709, %rd780;
	{ // callseq 231, 0
	.param .b64 param0;
	st.param.b64 	[param0], %rd709;
	.param .b64 param1;
	st.param.b64 	[param1], %rd782;
	.param .b32 retval0;
	call.uni (retval0), 
	vprintf, 
	(
	param0, 
	param1
	);
	ld.param.b32 	%r771, [retval0];
	} // callseq 231
	bra.uni 	$L__BB0_698;
$L__BB0_697:
	ld.global.f32 	%f413, [%rd3];
	ld.global.f32 	%f414, [%rd4+412];
	ld.global.f32 	%f415, [%rd2+412];
	fma.rn.f32 	%f416, %f413, %f414, %f415;
	st.global.f32 	[%rd2+412], %f416;
$L__BB0_698:
	setp.lt.s32 	%p234, %r110, %r4;
	@%p234 bra 	$L__BB0_700;
	st.local.u32 	[%rd1], %r110;
	cvta.global.u64 	%rd712, %rd780;
	{ // callseq 232, 0
	.param .b64 param0;
	st.param.b64 	[param0], %rd712;
	.param .b64 param1;
	st.param.b64 	[param1], %rd782;
	.param .b32 retval0;
	call.uni (retval0), 
	vprintf, 
	(
	param0, 
	param1
	);
	ld.param.b32 	%r773, [retval0];
	} // callseq 232
	bra.uni 	$L__BB0_701;
$L__BB0_700:
	ld.global.f32 	%f417, [%rd3];
	ld.global.f32 	%f418, [%rd4+416];
	ld.global.f32 	%f419, [%rd2+416];
	fma.rn.f32 	%f420, %f417, %f418, %f419;
	st.global.f32 	[%rd2+416], %f420;
$L__BB0_701:
	setp.lt.s32 	%p235, %r111, %r4;
	@%p235 bra 	$L__BB0_703;
	st.local.u32 	[%rd1], %r111;
	cvta.global.u64 	%rd715, %rd780;
	{ // callseq 233, 0
	.param .b64 param0;
	st.param.b64 	[param0], %rd715;
	.param .b64 param1;
	st.param.b64 	[param1], %rd782;
	.param .b32 retval0;
	call.uni (retval0), 
	vprintf, 
	(
	param0, 
	param1
	);
	ld.param.b32 	%r775, [retval0];
	} // callseq 233
	bra.uni 	$L__BB0_704;
$L__BB0_703:
	ld.global.f32 	%f421, [%rd3];
	ld.global.f32 	%f422, [%rd4+420];
	ld.global.f32 	%f423, [%rd2+420];
	fma.rn.f32 	%f424, %f421, %f422, %f423;
	st.global.f32 	[%rd2+420], %f424;
$L__BB0_704:
	setp.lt.s32 	%p236, %r112, %r4;
	@%p236 bra 	$L__BB0_706;
	st.local.u32 	[%rd1], %r112;
	cvta.global.u64 	%rd718, %rd780;
	{ // callseq 234, 0
	.param .b64 param0;
	st.param.b64 	[param0], %rd718;
	.param .b64 param1;
	st.param.b64 	[param1], %rd782;
	.param .b32 retval0;
	call.uni (retval0), 
	vprintf, 
	(
	param0, 
	param1
	);
	ld.param.b32 	%r777, [retval0];
	} // callseq 234
	bra.uni 	$L__BB0_707;
$L__BB0_706:
	ld.global.f32 	%f425, [%rd3];
	ld.global.f32 	%f426, [%rd4+424];
	ld.global.f32 	%f427, [%rd2+424];
	fma.rn.f32 	%f428, %f425, %f426, %f427;
	st.global.f32 	[%rd2+424], %f428;
$L__BB0_707:
	add.s32 	%r779, %r3, 107;
	setp.lt.s32 	%p237, %r779, %r4;
	@%p237 bra 	$L__BB0_709;
	add.s32 	%r780, %r3, 107;
	st.local.u32 	[%rd1], %r780;
	cvta.global.u64 	%rd721, %rd780;
	{ // callseq 235, 0
	.param .b64 param0;
	st.param.b64 	[param0], %rd721;
	.param .b64 param1;
	st.param.b64 	[param1], %rd782;
	.param .b32 retval0;
	call.uni (retval0), 
	vprintf, 
	(
	param0, 
	param1
	);
	ld.param.b32 	%r781, [retval0];
	} // callseq 235
	bra.uni 	$L__BB0_710;
$L__BB0_709:
	ld.global.f32 	%f429, [%rd3];
	ld.global.f32 	%f430, [%rd4+428];
	ld.global.f32 	%f431, [%rd2+428];
	fma.rn.f32 	%f432, %f429, %f430, %f431;
	st.global.f32 	[%rd2+428], %f432;
$L__BB0_710:
	add.s32 	%r783, %r3, 108;
	setp.lt.s32 	%p238, %r783, %r4;
	@%p238 bra 	$L__BB0_712;
	add.s32 	%r784, %r3, 108;
	st.local.u32 	[%rd1], %r784;
	cvta.global.u64 	%rd724, %rd780;
	{ // callseq 236, 0
	.param .b64 param0;
	st.param.b64 	[param0], %rd724;
	.param .b64 param1;
	st.param.b64 	[param1], %rd782;
	.param .b32 retval0;
	call.uni (retval0), 
	vprintf, 
	(
	param0, 
	param1
	);
	ld.param.b32 	%r785, [retval0];
	} // callseq 236
	bra.uni 	$L__BB0_713;
$L__BB0_712:
	ld.global.f32 	%f433, [%rd3];
	ld.global.f32 	%f434, [%rd4+432];
	ld.global.f32 	%f435, [%rd2+432];
	fma.rn.f32 	%f436, %f433, %f434, %f435;
	st.global.f32 	[%rd2+432], %f436;
$L__BB0_713:
	add.s32 	%r787, %r3, 109;
	setp.lt.s32 	%p239, %r787, %r4;
	@%p239 bra 	$L__BB0_715;
	add.s32 	%r788, %r3, 109;
	st.local.u32 	[%rd1], %r788;
	cvta.global.u64 	%rd727, %rd780;
	{ // callseq 237, 0
	.param .b64 param0;
	st.param.b64 	[param0], %rd727;
	.param .b64 param1;
	st.param.b64 	[param1], %rd782;
	.param .b32 retval0;
	call.uni (retval0), 
	vprintf, 
	(
	param0, 
	param1
	);
	ld.param.b32 	%r789, [retval0];
	} // callseq 237
	bra.uni 	$L__BB0_716;
$L__BB0_715:
	ld.global.f32 	%f437, [%rd3];
	ld.global.f32 	%f438, [%rd4+436];
	ld.global.f32 	%f439, [%rd2+436];
	fma.rn.f32 	%f440, %f437, %f438, %f439;
	st.global.f32 	[%rd2+436], %f440;
$L__BB0_716:
	add.s32 	%r791, %r3, 110;
	setp.lt.s32 	%p240, %r791, %r4;
	@%p240 bra 	$L__BB0_718;
	add.s32 	%r792, %r3, 110;
	st.local.u32 	[%rd1], %r792;
	cvta.global.u64 	%rd730, %rd780;
	{ // callseq 238, 0
	.param .b64 param0;
	st.param.b64 	[param0], %rd730;
	.param .b64 param1;
	st.param.b64 	[param1], %rd782;
	.param .b32 retval0;
	call.uni (retval0), 
	vprintf, 
	(
	param0, 
	param1
	);
	ld.param.b32 	%r793, [retval0];
	} // callseq 238
	bra.uni 	$L__BB0_719;
$L__BB0_718:
	ld.global.f32 	%f441, [%rd3];
	ld.global.f32 	%f442, [%rd4+440];
	ld.global.f32 	%f443, [%rd2+440];
	fma.rn.f32 	%f444, %f441, %f442, %f443;
	st.global.f32 	[%rd2+440], %f444;
$L__BB0_719:
	add.s32 	%r795, %r3, 111;
	setp.lt.s32 	%p241, %r795, %r4;
	@%p241 bra 	$L__BB0_721;
	add.s32 	%r796, %r3, 111;
	st.local.u32 	[%rd1], %r796;
	cvta.global.u64 	%rd733, %rd780;
	{ // callseq 239, 0
	.param .b64 param0;
	st.param.b64 	[param0], %rd733;
	.param .b64 param1;
	st.param.b64 	[param1], %rd782;
	.param .b32 retval0;
	call.uni (retval0), 
	vprintf, 
	(
	param0, 
	param1
	);
	ld.param.b32 	%r797, [retval0];
	} // callseq 239
	bra.uni 	$L__BB0_722;
$L__BB0_721:
	ld.global.f32 	%f445, [%rd3];
	ld.global.f32 	%f446, [%rd4+444];
	ld.global.f32 	%f447, [%rd2+444];
	fma.rn.f32 	%f448, %f445, %f446, %f447;
	st.global.f32 	[%rd2+444], %f448;
$L__BB0_722:
	setp.lt.s32 	%p242, %r118, %r4;
	@%p242 bra 	$L__BB0_724;
	st.local.u32 	[%rd1], %r118;
	cvta.global.u64 	%rd736, %rd780;
	{ // callseq 240, 0
	.param .b64 param0;
	st.param.b64 	[param0], %rd736;
	.param .b64 param1;
	st.param.b64 	[param1], %rd782;
	.param .b32 retval0;
	call.uni (retval0), 
	vprintf, 
	(
	param0, 
	param1
	);
	ld.param.b32 	%r799, [retval0];
	} // callseq 240
	bra.uni 	$L__BB0_725;
$L__BB0_724:
	ld.global.f32 	%f449, [%rd3];
	ld.global.f32 	%f450, [%rd4+448];
	ld.global.f32 	%f451, [%rd2+448];
	fma.rn.f32 	%f452, %f449, %f450, %f451;
	st.global.f32 	[%rd2+448], %f452;
$L__BB0_725:
	setp.lt.s32 	%p243, %r119, %r4;
	@%p243 bra 	$L__BB0_727;
	st.local.u32 	[%rd1], %r119;
	cvta.global.u64 	%rd739, %rd780;
	{ // callseq 241, 0
	.param .b64 param0;
	st.param.b64 	[param0], %rd739;
	.param .b64 param1;
	st.param.b64 	[param1], %rd782;
	.param .b32 retval0;
	call.uni (retval0), 
	vprintf, 
	(
	param0, 
	param1
	);
	ld.param.b32 	%r801, [retval0];
	} // callseq 241
	bra.uni 	$L__BB0_728;
$L__BB0_727:
	ld.global.f32 	%f453, [%rd3];
	ld.global.f32 	%f454, [%rd4+452];
	ld.global.f32 	%f455, [%rd2+452];
	fma.rn.f32 	%f456, %f453, %f454, %f455;
	st.global.f32 	[%rd2+452], %f456;
$L__BB0_728:
	setp.lt.s32 	%p244, %r120, %r4;
	@%p244 bra 	$L__BB0_730;
	st.local.u32 	[%rd1], %r120;
	cvta.global.u64 	%rd742, %rd780;
	{ // callseq 242, 0
	.param .b64 param0;
	st.param.b64 	[param0], %rd742;
	.param .b64 param1;
	st.param.b64 	[param1], %rd782;
	.param .b32 retval0;
	call.uni (retval0), 
	vprintf, 
	(
	param0, 
	param1
	);
	ld.param.b32 	%r803, [retval0];
	} // callseq 242
	bra.uni 	$L__BB0_731;
$L__BB0_730:
	ld.global.f32 	%f457, [%rd3];
	ld.global.f32 	%f458, [%rd4+456];
	ld.global.f32 	%f459, [%rd2+456];
	fma.rn.f32 	%f460, %f457, %f458, %f459;
	st.global.f32 	[%rd2+456], %f460;
$L__BB0_731:
	setp.lt.s32 	%p245, %r121, %r4;
	@%p245 bra 	$L__BB0_733;
	st.local.u32 	[%rd1], %r121;
	cvta.global.u64 	%rd745, %rd780;
	{ // callseq 243, 0
	.param .b64 param0;
	st.param.b64 	[param0], %rd745;
	.param .b64 param1;
	st.param.b64 	[param1], %rd782;
	.param .b32 retval0;
	call.uni (retval0), 
	vprintf, 
	(
	param0, 
	param1
	);
	ld.param.b32 	%r805, [retval0];
	} // callseq 243
	bra.uni 	$L__BB0_734;
$L__BB0_733:
	ld.global.f32 	%f461, [%rd3];
	ld.global.f32 	%f462, [%rd4+460];
	ld.global.f32 	%f463, [%rd2+460];
	fma.rn.f32 	%f464, %f461, %f462, %f463;
	st.global.f32 	[%rd2+460], %f464;
$L__BB0_734:
	setp.lt.s32 	%p246, %r122, %r4;
	@%p246 bra 	$L__BB0_736;
	st.local.u32 	[%rd1], %r122;
	cvta.global.u64 	%rd748, %rd780;
	{ // callseq 244, 0
	.param .b64 param0;
	st.param.b64 	[param0], %rd748;
	.param .b64 param1;
	st.param.b64 	[param1], %rd782;
	.param .b32 retval0;
	call.uni (retval0), 
	vprintf, 
	(
	param0, 
	param1
	);
	ld.param.b32 	%r807, [retval0];
	} // callseq 244
	bra.uni 	$L__BB0_737;
$L__BB0_736:
	ld.global.f32 	%f465, [%rd3];
	ld.global.f32 	%f466, [%rd4+464];
	ld.global.f32 	%f467, [%rd2+464];
	fma.rn.f32 	%f468, %f465, %f466, %f467;
	st.global.f32 	[%rd2+464], %f468;
$L__BB0_737:
	setp.lt.s32 	%p247, %r123, %r4;
	@%p247 bra 	$L__BB0_739;
	st.local.u32 	[%rd1], %r123;
	cvta.global.u64 	%rd751, %rd780;
	{ // callseq 245, 0
	.param .b64 param0;
	st.param.b64 	[param0], %rd751;
	.param .b64 param1;
	st.param.b64 	[param1], %rd782;
	.param .b32 retval0;
	call.uni (retval0), 
	vprintf, 
	(
	param0, 
	param1
	);
	ld.param.b32 	%r809, [retval0];
	} // callseq 245
	bra.uni 	$L__BB0_740;
$L__BB0_739:
	ld.global.f32 	%f469, [%rd3];
	ld.global.f32 	%f470, [%rd4+468];
	ld.global.f32 	%f471, [%rd2+468];
	fma.rn.f32 	%f472, %f469, %f470, %f471;
	st.global.f32 	[%rd2+468], %f472;
$L__BB0_740:
	setp.lt.s32 	%p248, %r124, %r4;
	@%p248 bra 	$L__BB0_742;
	st.local.u32 	[%rd1], %r124;
	cvta.global.u64 	%rd754, %rd780;
	{ // callseq 246, 0
	.param .b64 param0;
	st.param.b64 	[param0], %rd754;
	.param .b64 param1;
	st.param.b64 	[param1], %rd782;
	.param .b32 retval0;
	call.uni (retval0), 
	vprintf, 
	(
	param0, 
	param1
	);
	ld.param.b32 	%r811, [retval0];
	} // callseq 246
	bra.uni 	$L__BB0_743;
$L__BB0_742:
	ld.global.f32 	%f473, [%rd3];
	ld.global.f32 	%f474, [%rd4+472];
	ld.global.f32 	%f475, [%rd2+472];
	fma.rn.f32 	%f476, %f473, %f474, %f475;
	st.global.f32 	[%rd2+472], %f476;
$L__BB0_743:
	setp.lt.s32 	%p249, %r125, %r4;
	@%p249 bra 	$L__BB0_745;
	st.local.u32 	[%rd1], %r125;
	cvta.global.u64 	%rd757, %rd780;
	{ // callseq 247, 0
	.param .b64 param0;
	st.param.b64 	[param0], %rd757;
	.param .b64 param1;
	st.param.b64 	[param1], %rd782;
	.param .b32 retval0;
	call.uni (retval0), 
	vprintf, 
	(
	param0, 
	param1
	);
	ld.param.b32 	%r813, [retval0];
	} // callseq 247
	bra.uni 	$L__BB0_746;
$L__BB0_745:
	ld.global.f32 	%f477, [%rd3];
	ld.global.f32 	%f478, [%rd4+476];
	ld.global.f32 	%f479, [%rd2+476];
	fma.rn.f32 	%f480, %f477, %f478, %f479;
	st.global.f32 	[%rd2+476], %f480;
$L__BB0_746:
	setp.lt.s32 	%p250, %r126, %r4;
	@%p250 bra 	$L__BB0_748;
	st.local.u32 	[%rd1], %r126;
	cvta.global.u64 	%rd760, %rd780;
	{ // callseq 248, 0
	.param .b64 param0;
	st.param.b64 	[param0], %rd760;
	.param .b64 param1;
	st.param.b64 	[param1], %rd782;
	.param .b32 retval0;
	call.uni (retval0), 
	vprintf, 
	(
	param0, 
	param1
	);
	ld.param.b32 	%r815, [retval0];
	} // callseq 248
	bra.uni 	$L__BB0_749;
$L__BB0_748:
	ld.global.f32 	%f481, [%rd3];
	ld.global.f32 	%f482, [%rd4+480];
	ld.global.f32 	%f483, [%rd2+480];
	fma.rn.f32 	%f484, %f481, %f482, %f483;
	st.global.f32 	[%rd2+480], %f484;
$L__BB0_749:
	setp.lt.s32 	%p251, %r127, %r4;
	@%p251 bra 	$L__BB0_751;
	st.local.u32 	[%rd1], %r127;
	cvta.global.u64 	%rd763, %rd780;
	{ // callseq 249, 0
	.param .b64 param0;
	st.param.b64 	[param0], %rd763;
	.param .b64 param1;
	st.param.b64 	[param1], %rd782;
	.param .b32 retval0;
	call.uni (retval0), 
	vprintf, 
	(
	param0, 
	param1
	);
	ld.param.b32 	%r817, [retval0];
	} // callseq 249
	bra.uni 	$L__BB0_752;
$L__BB0_751:
	ld.global.f32 	%f485, [%rd3];
	ld.global.f32 	%f486, [%rd4+484];
	ld.global.f32 	%f487, [%rd2+484];
	fma.rn.f32 	%f488, %f485, %f486, %f487;
	st.global.f32 	[%rd2+484], %f488;
$L__BB0_752:
	setp.lt.s32 	%p252, %r128, %r4;
	@%p252 bra 	$L__BB0_754;
	st.local.u32 	[%rd1], %r128;
	cvta.global.u64 	%rd766, %rd780;
	{ // callseq 250, 0
	.param .b64 param0;
	st.param.b64 	[param0], %rd766;
	.param .b64 param1;
	st.param.b64 	[param1], %rd782;
	.param .b32 retval0;
	call.uni (retval0), 
	vprintf, 
	(
	param0, 
	param1
	);
	ld.param.b32 	%r819, [retval0];
	} // callseq 250
	bra.uni 	$L__BB0_755;
$L__BB0_754:
	ld.global.f32 	%f489, [%rd3];
	ld.global.f32 	%f490, [%rd4+488];
	ld.global.f32 	%f491, [%rd2+488];
	fma.rn.f32 	%f492, %f489, %f490, %f491;
	st.global.f32 	[%rd2+488], %f492;
$L__BB0_755:
	setp.lt.s32 	%p253, %r129, %r4;
	@%p253 bra 	$L__BB0_757;
	st.local.u32 	[%rd1], %r129;
	cvta.global.u64 	%rd769, %rd780;
	{ // callseq 251, 0
	.param .b64 param0;
	st.param.b64 	[param0], %rd769;
	.param .b64 param1;
	st.param.b64 	[param1], %rd782;
	.param .b32 retval0;
	call.uni (retval0), 
	vprintf, 
	(
	param0, 
	param1
	);
	ld.param.b32 	%r821, [retval0];
	} // callseq 251
	bra.uni 	$L__BB0_758;
$L__BB0_757:
	ld.global.f32 	%f493, [%rd3];
	ld.global.f32 	%f494, [%rd4+492];
	ld.global.f32 	%f495, [%rd2+492];
	fma.rn.f32 	%f496, %f493, %f494, %f495;
	st.global.f32 	[%rd2+492], %f496;
$L__BB0_758:
	setp.lt.s32 	%p254, %r130, %r4;
	@%p254 bra 	$L__BB0_760;
	st.local.u32 	[%rd1], %r130;
	cvta.global.u64 	%rd772, %rd780;
	{ // callseq 252, 0
	.param .b64 param0;
	st.param.b64 	[param0], %rd772;
	.param .b64 param1;
	st.param.b64 	[param1], %rd782;
	.param .b32 retval0;
	call.uni (retval0), 
	vprintf, 
	(
	param0, 
	param1
	);
	ld.param.b32 	%r823, [retval0];
	} // callseq 252
	bra.uni 	$L__BB0_761;
$L__BB0_760:
	ld.global.f32 	%f497, [%rd3];
	ld.global.f32 	%f498, [%rd4+496];
	ld.global.f32 	%f499, [%rd2+496];
	fma.rn.f32 	%f500, %f497, %f498, %f499;
	st.global.f32 	[%rd2+496], %f500;
$L__BB0_761:
	setp.lt.s32 	%p255, %r131, %r4;
	@%p255 bra 	$L__BB0_763;
	st.local.u32 	[%rd1], %r131;
	cvta.global.u64 	%rd775, %rd780;
	{ // callseq 253, 0
	.param .b64 param0;
	st.param.b64 	[param0], %rd775;
	.param .b64 param1;
	st.param.b64 	[param1], %rd782;
	.param .b32 retval0;
	call.uni (retval0), 
	vprintf, 
	(
	param0, 
	param1
	);
	ld.param.b32 	%r825, [retval0];
	} // callseq 253
	bra.uni 	$L__BB0_764;
$L__BB0_763:
	ld.global.f32 	%f501, [%rd3];
	ld.global.f32 	%f502, [%rd4+500];
	ld.global.f32 	%f503, [%rd2+500];
	fma.rn.f32 	%f504, %f501, %f502, %f503;
	st.global.f32 	[%rd2+500], %f504;
$L__BB0_764:
	setp.lt.s32 	%p256, %r132, %r4;
	@%p256 bra 	$L__BB0_766;
	st.local.u32 	[%rd1], %r132;
	cvta.global.u64 	%rd778, %rd780;
	{ // callseq 254, 0
	.param .b64 param0;
	st.param.b64 	[param0], %rd778;
	.param .b64 param1;
	st.param.b64 	[param1], %rd782;
	.param .b32 retval0;
	call.uni (retval0), 
	vprintf, 
	(
	param0, 
	param1
	);
	ld.param.b32 	%r827, [retval0];
	} // callseq 254
	bra.uni 	$L__BB0_767;
$L__BB0_766:
	ld.global.f32 	%f505, [%rd3];
	ld.global.f32 	%f506, [%rd4+504];
	ld.global.f32 	%f507, [%rd2+504];
	fma.rn.f32 	%f508, %f505, %f506, %f507;
	st.global.f32 	[%rd2+504], %f508;
$L__BB0_767:
	setp.lt.s32 	%p257, %r133, %r4;
	@%p257 bra 	$L__BB0_769;
	st.local.u32 	[%rd1], %r133;
	cvta.global.u64 	%rd781, %rd780;
	{ // callseq 255, 0
	.param .b64 param0;
	st.param.b64 	[param0], %rd781;
	.param .b64 param1;
	st.param.b64 	[param1], %rd782;
	.param .b32 retval0;
	call.uni (retval0), 
	vprintf, 
	(
	param0, 
	param1
	);
	ld.param.b32 	%r829, [retval0];
	} // callseq 255
	bra.uni 	$L__BB0_770;
$L__BB0_769:
	ld.global.f32 	%f509, [%rd3];
	ld.global.f32 	%f510, [%rd4+508];
	ld.global.f32 	%f511, [%rd2+508];
	fma.rn.f32 	%f512, %f509, %f510, %f511;
	st.global.f32 	[%rd2+508], %f512;
$L__BB0_770:
	add.s32 	%r833, %r833, 1;
	add.s32 	%r832, %r832, %r140;
	add.s32 	%r831, %r831, 1;
	setp.ne.s32 	%p258, %r831, 0;
	@%p258 bra 	$L__BB0_386;
$L__BB0_771:
	ret;

}


// ===== COMPILED SASS (sm_100) =====

	.target	sm_100

	.elftype	@"ET_EXEC"


//--------------------- .note.nv.tkinfo           --------------------------
	.section	.note.nv.tkinfo,"",@"SHT_NOTE"
	.sectionflags	@"SHF_NOTE_NV_TKINFO"
	.tkinfo
        /*0018*/ 	.word	0x00000002
        /*0030*/ 	.string	""
        /*0030*/ 	.string	"ptxas"
        /*0030*/ 	.string	"Cuda compilation tools, release 13.0, V13.0.88"
        /*0030*/ 	.string	"Build cuda_13.0.r13.0/compiler.36424714_0"
        /*0030*/ 	.string	"-arch sm_100 -m 64 "



//--------------------- .note.nv.cuinfo           --------------------------
	.section	.note.nv.cuinfo,"",@"SHT_NOTE"
	.sectionflags	@"SHF_NOTE_NV_CUINFO"
        /*0018*/ 	.short	0x0002
        /*001a*/ 	.short	0x0064
        /*001c*/ 	.short	0x0082
	.zero		2


//--------------------- .nv.info                  --------------------------
	.section	.nv.info,"",@"SHT_CUDA_INFO"
	.align	4


	//----- nvinfo : EIATTR_REGCOUNT
	.align		4
        /*0000*/ 	.byte	0x04, 0x2f
        /*0002*/ 	.short	(.L_2 - .L_1)
	.align		4
.L_1:
        /*0004*/ 	.word	index@(_Z12sgemm_kernelPKfS0_Pfiii)
        /*0008*/ 	.word	0x0000007f


	//----- nvinfo : EIATTR_FRAME_SIZE
	.align		4
.L_2:
        /*000c*/ 	.byte	0x04, 0x11
        /*000e*/ 	.short	(.L_4 - .L_3)
	.align		4
.L_3:
        /*0010*/ 	.word	index@(_Z12sgemm_kernelPKfS0_Pfiii)
        /*0014*/ 	.word	0x00000008


	//----- nvinfo : EIATTR_MIN_STACK_SIZE
	.align		4
.L_4:
        /*0018*/ 	.byte	0x04, 0x12
        /*001a*/ 	.short	(.L_6 - .L_5)
	.align		4
.L_5:
        /*001c*/ 	.word	index@(_Z12sgemm_kernelPKfS0_Pfiii)
        /*0020*/ 	.word	0x00000008
.L_6:


//--------------------- .nv.compat                --------------------------
	.section	.nv.compat,"",@"SHT_CUDA_COMPAT_INFO"
	.align	4
        /*0000*/ 	.byte	0x02, 0x09, 0x00, 0x00, 0x02, 0x02, 0x01, 0x00, 0x02, 0x05, 0x05, 0x00, 0x03, 0x07, 0x01, 0x01
        /*0010*/ 	.byte	0x02, 0x03, 0x00, 0x00, 0x02, 0x06, 0x01, 0x00, 0x04, 0x0b, 0x08, 0x00, 0x09, 0x00, 0x00, 0x00
        /*0020*/ 	.byte	0x00, 0x00, 0x00, 0x00


//--------------------- .nv.info._Z12sgemm_kernelPKfS0_Pfiii --------------------------
	.section	.nv.info._Z12sgemm_kernelPKfS0_Pfiii,"",@"SHT_CUDA_INFO"
	.sectionflags	@""
	.align	4


	//----- nvinfo : EIATTR_CUDA_API_VERSION
	.align		4
        /*0000*/ 	.byte	0x04, 0x37
        /*0002*/ 	.short	(.L_8 - .L_7)
.L_7:
        /*0004*/ 	.word	0x00000082


	//----- nvinfo : EIATTR_KPARAM_INFO
	.align		4
.L_8:
        /*0008*/ 	.byte	0x04, 0x17
        /*000a*/ 	.short	(.L_10 - .L_9)
.L_9:
        /*000c*/ 	.word	0x00000000
        /*0010*/ 	.short	0x0005
        /*0012*/ 	.short	0x0020
        /*0014*/ 	.byte	0x00, 0xf0, 0x11, 0x00


	//----- nvinfo : EIATTR_KPARAM_INFO
	.align		4
.L_10:
        /*0018*/ 	.byte	0x04, 0x17
        /*001a*/ 	.short	(.L_12 - .L_11)
.L_11:
        /*001c*/ 	.word	0x00000000
        /*0020*/ 	.short	0x0004
        /*0022*/ 	.short	0x001c
        /*0024*/ 	.byte	0x00, 0xf0, 0x11, 0x00


	//----- nvinfo : EIATTR_KPARAM_INFO
	.align		4
.L_12:
        /*0028*/ 	.byte	0x04, 0x17
        /*002a*/ 	.short	(.L_14 - .L_13)
.L_13:
        /*002c*/ 	.word	0x00000000
        /*0030*/ 	.short	0x0003
        /*0032*/ 	.short	0x0018
        /*0034*/ 	.byte	0x00, 0xf0, 0x11, 0x00


	//----- nvinfo : EIATTR_KPARAM_INFO
	.align		4
.L_14:
        /*0038*/ 	.byte	0x04, 0x17
        /*003a*/ 	.short	(.L_16 - .L_15)
.L_15:
        /*003c*/ 	.word	0x00000000
        /*0040*/ 	.short	0x0002
        /*0042*/ 	.short	0x0010
        /*0044*/ 	.byte	0x00, 0xf5, 0x21, 0x00


	//----- nvinfo : EIATTR_KPARAM_INFO
	.align		4
.L_16:
        /*0048*/ 	.byte	0x04, 0x17
        /*004a*/ 	.short	(.L_18 - .L_17)
.L_17:
        /*004c*/ 	.word	0x00000000
        /*0050*/ 	.short	0x0001
        /*0052*/ 	.short	0x0008
        /*0054*/ 	.byte	0x00, 0xf5, 0x21, 0x00


	//----- nvinfo : EIATTR_KPARAM_INFO
	.align		4
.L_18:
        /*0058*/ 	.byte	0x04, 0x17
        /*005a*/ 	.short	(.L_20 - .L_19)
.L_19:
        /*005c*/ 	.word	0x00000000
        /*0060*/ 	.short	0x0000
        /*0062*/ 	.short	0x0000
        /*0064*/ 	.byte	0x00, 0xf5, 0x21, 0x00


	//----- nvinfo : EIATTR_SPARSE_MMA_MASK
	.align		4
.L_20:
        /*0068*/ 	.byte	0x03, 0x50
        /*006a*/ 	.short	0x0000


	//----- nvinfo : EIATTR_MAXREG_COUNT
	.align		4
        /*006c*/ 	.byte	0x03, 0x1b
        /*006e*/ 	.short	0x00ff


	//----- nvinfo : EIATTR_EXTERNS
	.align		4
        /*0070*/ 	.byte	0x04, 0x0f
        /*0072*/ 	.short	(.L_22 - .L_21)


	//   ....[0]....
	.align		4
.L_21:
        /*0074*/ 	.word	index@(vprintf)


	//----- nvinfo : EIATTR_MERCURY_ISA_VERSION
	.align		4
.L_22:
        /*0078*/ 	.byte	0x03, 0x5f
        /*007a*/ 	.short	0x0101


	//----- nvinfo : EIATTR_VRC_CTA_INIT_COUNT
	.align		4
        /*007c*/ 	.byte	0x02, 0x4a
	.zero		1
	.zero		1


	//----- nvinfo : EIATTR_SYSCALL_OFFSETS
	.align		4
        /*0080*/ 	.byte	0x04, 0x46
        /*0082*/ 	.short	(.L_24 - .L_23)


	//   ....[0]....
.L_23:
        /*0084*/ 	.word	0x00000200


	//   ....[1]....
        /*0088*/ 	.word	0x00000310


	//   ....[2]....
        /*008c*/ 	.word	0x00000420


	//   ....[3]....
        /*0090*/ 	.word	0x00000530


	//   ....[4]....
        /*0094*/ 	.word	0x00000640


	//   ....[5]....
        /*0098*/ 	.word	0x00000750


	//   ....[6]....
        /*009c*/ 	.word	0x00000860


	//   ....[7]....
        /*00a0*/ 	.word	0x00000970


	//   ....[8]....
        /*00a4*/ 	.word	0x00000a80


	//   ....[9]....
        /*00a8*/ 	.word	0x00000b90


	//   ....[10]....
        /*00ac*/ 	.word	0x00000ca0


	//   ....[11]....
        /*00b0*/ 	.word	0x00000db0


	//   ....[12]....
        /*00b4*/ 	.word	0x00000ec0


	//   ....[13]....
        /*00b8*/ 	.word	0x00000fd0


	//   ....[14]....
        /*00bc*/ 	.word	0x000010e0


	//   ....[15]....
        /*00c0*/ 	.word	0x000011f0


	//   ....[16]....
        /*00c4*/ 	.word	0x00001300


	//   ....[17]....
        /*00c8*/ 	.word	0x00001410


	//   ....[18]....
        /*00cc*/ 	.word	0x00001520


	//   ....[19]....
        /*00d0*/ 	.word	0x00001630


	//   ....[20]....
        /*00d4*/ 	.word	0x00001740


	//   ....[21]....
        /*00d8*/ 	.word	0x00001850


	//   ....[22]....
        /*00dc*/ 	.word	0x00001960


	//   ....[23]....
        /*00e0*/ 	.word	0x00001a70


	//   ....[24]....
        /*00e4*/ 	.word	0x00001b80


	//   ....[25]....
        /*00e8*/ 	.word	0x00001c90


	//   ....[26]....
        /*00ec*/ 	.word	0x00001da0


	//   ....[27]....
        /*00f0*/ 	.word	0x00001eb0


	//   ....[28]....
        /*00f4*/ 	.word	0x00001fc0


	//   ....[29]....
        /*00f8*/ 	.word	0x000020d0


	//   ....[30]....
        /*00fc*/ 	.word	0x000021e0


	//   ....[31]....
        /*0100*/ 	.word	0x000022f0


	//   ....[32]....
        /*0104*/ 	.word	0x00002400


	//   ....[33]....
        /*0108*/ 	.word	0x00002510


	//   ....[34]....
        /*010c*/ 	.word	0x00002620


	//   ....[35]....
        /*0110*/ 	.word	0x00002730


	//   ....[36]....
        /*0114*/ 	.word	0x00002840


	//   ....[37]....
        /*0118*/ 	.word	0x00002950


	//   ....[38]....
        /*011c*/ 	.word	0x00002a60


	//   ....[39]....
        /*0120*/ 	.word	0x00002b70


	//   ....[40]....
        /*0124*/ 	.word	0x00002c80


	//   ....[41]....
        /*0128*/ 	.word	0x00002d90


	//   ....[42]....
        /*012c*/ 	.word	0x00002ea0


	//   ....[43]....
        /*0130*/ 	.word	0x00002fb0


	//   ....[44]....
        /*0134*/ 	.word	0x000030c0


	//   ....[45]....
        /*0138*/ 	.word	0x000031d0


	//   ....[46]....
        /*013c*/ 	.word	0x000032e0


	//   ....[47]....
        /*0140*/ 	.word	0x000033f0


	//   ....[48]....
        /*0144*/ 	.word	0x00003500


	//   ....[49]....
        /*0148*/ 	.word	0x00003610


	//   ....[50]....
        /*014c*/ 	.word	0x00003720


	//   ....[51]....
        /*0150*/ 	.word	0x00003830


	//   ....[52]....
        /*0154*/ 	.word	0x00003940


	//   ....[53]....
        /*0158*/ 	.word	0x00003a50


	//   ....[54]....
        /*015c*/ 	.word	0x00003b60


	//   ....[55]....
        /*0160*/ 	.word	0x00003c70


	//   ....[56]....
        /*0164*/ 	.word	0x00003d80


	//   ....[57]....
        /*0168*/ 	.word	0x00003e90


	//   ....[58]....
        /*016c*/ 	.word	0x00003fa0


	//   ....[59]....
        /*0170*/ 	.word	0x000040b0


	//   ....[60]....
        /*0174*/ 	.word	0x000041c0


	//   ....[61]....
        /*0178*/ 	.word	0x000042d0


	//   ....[62]....
        /*017c*/ 	.word	0x000043e0


	//   ....[63]....
        /*0180*/ 	.word	0x000044f0


	//   ....[64]....
        /*0184*/ 	.word	0x00004600


	//   ....[65]....
        /*0188*/ 	.word	0x00004710


	//   ....[66]....
        /*018c*/ 	.word	0x00004830


	//   ....[67]....
        /*0190*/ 	.word	0x00004950


	//   ....[68]....
        /*0194*/ 	.word	0x00004a70


	//   ....[69]....
        /*0198*/ 	.word	0x00004b90


	//   ....[70]....
        /*019c*/ 	.word	0x00004cb0


	//   ....[71]....
        /*01a0*/ 	.word	0x00004dd0


	//   ....[72]....
        /*01a4*/ 	.word	0x00004ee0


	//   ....[73]....
        /*01a8*/ 	.word	0x00004ff0


	//   ....[74]....
        /*01ac*/ 	.word	0x00005100


	//   ....[75]....
        /*01b0*/ 	.word	0x00005210


	//   ....[76]....
        /*01b4*/ 	.word	0x00005320


	//   ....[77]....
        /*01b8*/ 	.word	0x00005430


	//   ....[78]....
        /*01bc*/ 	.word	0x00005540


	//   ....[79]....
        /*01c0*/ 	.word	0x00005650


	//   ....[80]....
        /*01c4*/ 	.word	0x00005760


	//   ....[81]....
        /*01c8*/ 	.word	0x00005870


	//   ....[82]....
        /*01cc*/ 	.word	0x00005980


	//   ....[83]....
        /*01d0*/ 	.word	0x00005a90


	//   ....[84]....
        /*01d4*/ 	.word	0x00005ba0


	//   ....[85]....
        /*01d8*/ 	.word	0x00005cb0


	//   ....[86]....
        /*01dc*/ 	.word	0x00005dc0


	//   ....[87]....
        /*01e0*/ 	.word	0x00005ed0


	//   ....[88]....
        /*01e4*/ 	.word	0x00005fe0


	//   ....[89]....
        /*01e8*/ 	.word	0x000060f0


	//   ....[90]....
        /*01ec*/ 	.word	0x00006200


	//   ....[91]....
        /*01f0*/ 	.word	0x00006310


	//   ....[92]....
        /*01f4*/ 	.word	0x00006420


	//   ....[93]....
        /*01f8*/ 	.word	0x00006530


	//   ....[94]....
        /*01fc*/ 	.word	0x00006640


	//   ....[95]....
        /*0200*/ 	.word	0x00006750


	//   ....[96]....
        /*0204*/ 	.word	0x00006860


	//   ....[97]....
        /*0208*/ 	.word	0x00006970


	//   ....[98]....
        /*020c*/ 	.word	0x00006a80


	//   ....[99]....
        /*0210*/ 	.word	0x00006b90


	//   ....[100]....
        /*0214*/ 	.word	0x00006ca0


	//   ....[101]....
        /*0218*/ 	.word	0x00006db0


	//   ....[102]....
        /*021c*/ 	.word	0x00006ec0


	//   ....[103]....
        /*0220*/ 	.word	0x00006fd0


	//   ....[104]....
        /*0224*/ 	.word	0x000070e0


	//   ....[105]....
        /*0228*/ 	.word	0x000071f0


	//   ....[106]....
        /*022c*/ 	.word	0x00007300


	//   ....[107]....
        /*0230*/ 	.word	0x00007410


	//   ....[108]....
        /*0234*/ 	.word	0x00007520


	//   ....[109]....
        /*0238*/ 	.word	0x00007630


	//   ....[110]....
        /*023c*/ 	.word	0x00007740


	//   ....[111]....
        /*0240*/ 	.word	0x00007850


	//   ....[112]....
        /*0244*/ 	.word	0x00007960


	//   ....[113]....
        /*0248*/ 	.word	0x00007a70


	//   ....[114]....
        /*024c*/ 	.word	0x00007b80


	//   ....[115]....
        /*0250*/ 	.word	0x00007c90


	//   ....[116]....
        /*0254*/ 	.word	0x00007da0


	//   ....[117]....
        /*0258*/ 	.word	0x00007eb0


	//   ....[118]....
        /*025c*/ 	.word	0x00007fc0


	//   ....[119]....
        /*0260*/ 	.word	0x000080d0


	//   ....[120]....
        /*0264*/ 	.word	0x000081e0


	//   ....[121]....
        /*0268*/ 	.word	0x000082f0


	//   ....[122]....
        /*026c*/ 	.word	0x00008400


	//   ....[123]....
        /*0270*/ 	.word	0x00008510


	//   ....[124]....
        /*0274*/ 	.word	0x00008620


	//   ....[125]....
        /*0278*/ 	.word	0x00008730


	//   ....[126]....
        /*027c*/ 	.word	0x00008840


	//   ....[127]....
        /*0280*/ 	.word	0x00008950


	//   ....[128]....
        /*0284*/ 	.word	0x00008b50


	//   ....[129]....
        /*0288*/ 	.word	0x00008c40


	//   ....[130]....
        /*028c*/ 	.word	0x00008d90


	//   ....[131]....
        /*0290*/ 	.word	0x00008ee0


	//   ....[132]....
        /*0294*/ 	.word	0x00009030


	//   ....[133]....
        /*0298*/ 	.word	0x00009180


	//   ....[134]....
        /*029c*/ 	.word	0x000092d0


	//   ....[135]....
        /*02a0*/ 	.word	0x00009420


	//   ....[136]....
        /*02a4*/ 	.word	0x00009570


	//   ....[137]....
        /*02a8*/ 	.word	0x000096c0


	//   ....[138]....
        /*02ac*/ 	.word	0x00009810


	//   ....[139]....
        /*02b0*/ 	.word	0x00009960


	//   ....[140]....
        /*02b4*/ 	.word	0x00009ab0


	//   ....[141]....
        /*02b8*/ 	.word	0x00009c00


	//   ....[142]....
        /*02bc*/ 	.word	0x00009d50


	//   ....[143]....
        /*02c0*/ 	.word	0x00009ea0


	//   ....[144]....
        /*02c4*/ 	.word	0x00009ff0


	//   ....[145]....
        /*02c8*/ 	.word	0x0000a140


	//   ....[146]....
        /*02cc*/ 	.word	0x0000a290


	//   ....[147]....
        /*02d0*/ 	.word	0x0000a3e0


	//   ....[148]....
        /*02d4*/ 	.word	0x0000a530


	//   ....[149]....
        /*02d8*/ 	.word	0x0000a680


	//   ....[150]....
        /*02dc*/ 	.word	0x0000a7d0


	//   ....[151]....
        /*02e0*/ 	.word	0x0000a920


	//   ....[152]....
        /*02e4*/ 	.word	0x0000aa70


	//   ....[153]....
        /*02e8*/ 	.word	0x0000abc0


	//   ....[154]....
        /*02ec*/ 	.word	0x0000ad00


	//   ....[155]....
        /*02f0*/ 	.word	0x0000ae40


	//   ....[156]....
        /*02f4*/ 	.word	0x0000af80


	//   ....[157]....
        /*02f8*/ 	.word	0x0000b0c0


	//   ....[158]....
        /*02fc*/ 	.word	0x0000b200


	//   ....[159]....
        /*0300*/ 	.word	0x0000b340


	//   ....[160]....
        /*0304*/ 	.word	0x0000b480


	//   ....[161]....
        /*0308*/ 	.word	0x0000b5c0


	//   ....[162]....
        /*030c*/ 	.word	0x0000b700


	//   ....[163]....
        /*0310*/ 	.word	0x0000b840


	//   ....[164]....
        /*0314*/ 	.word	0x0000b980


	//   ....[165]....
        /*0318*/ 	.word	0x0000bac0


	//   ....[166]....
        /*031c*/ 	.word	0x0000bc00


	//   ....[167]....
        /*0320*/ 	.word	0x0000bd40


	//   ....[168]....
        /*0324*/ 	.word	0x0000be80


	//   ....[169]....
        /*0328*/ 	.word	0x0000bfc0


	//   ....[170]....
        /*032c*/ 	.word	0x0000c100


	//   ....[171]....
        /*0330*/ 	.word	0x0000c240


	//   ....[172]....
        /*0334*/ 	.word	0x0000c380


	//   ....[173]....
        /*0338*/ 	.word	0x0000c4c0


	//   ....[174]....
        /*033c*/ 	.word	0x0000c600


	//   ....[175]....
        /*0340*/ 	.word	0x0000c740


	//   ....[176]....
        /*0344*/ 	.word	0x0000c880


	//   ....[177]....
        /*0348*/ 	.word	0x0000c9d0


	//   ....[178]....
        /*034c*/ 	.word	0x0000cb20


	//   ....[179]....
        /*0350*/ 	.word	0x0000cc70


	//   ....[180]....
        /*0354*/ 	.word	0x0000cdc0


	//   ....[181]....
        /*0358*/ 	.word	0x0000cf10


	//   ....[182]....
        /*035c*/ 	.word	0x0000d060


	//   ....[183]....
        /*0360*/ 	.word	0x0000d1a0


	//   ....[184]....
        /*0364*/ 	.word	0x0000d2e0


	//   ....[185]....
        /*0368*/ 	.word	0x0000d420


	//   ....[186]....
        /*036c*/ 	.word	0x0000d560


	//   ....[187]....
        /*0370*/ 	.word	0x0000d6b0


	//   ....[188]....
        /*0374*/ 	.word	0x0000d800


	//   ....[189]....
        /*0378*/ 	.word	0x0000d940


	//   ....[190]....
        /*037c*/ 	.word	0x0000da80


	//   ....[191]....
        /*0380*/ 	.word	0x0000dbc0


	//   ....[192]....
        /*0384*/ 	.word	0x0000dd00


	//   ....[193]....
        /*0388*/ 	.word	0x0000de40


	//   ....[194]....
        /*038c*/ 	.word	0x0000df80


	//   ....[195]....
        /*0390*/ 	.word	0x0000e0c0


	//   ....[196]....
        /*0394*/ 	.word	0x0000e200


	//   ....[197]....
        /*0398*/ 	.word	0x0000e340


	//   ....[198]....
        /*039c*/ 	.word	0x0000e480


	//   ....[199]....
        /*03a0*/ 	.word	0x0000e5c0


	//   ....[200]....
        /*03a4*/ 	.word	0x0000e700


	//   ....[201]....
        /*03a8*/ 	.word	0x0000e840


	//   ....[202]....
        /*03ac*/ 	.word	0x0000e980


	//   ....[203]....
        /*03b0*/ 	.word	0x0000eac0


	//   ....[204]....
        /*03b4*/ 	.word	0x0000ec00


	//   ....[205]....
        /*03b8*/ 	.word	0x0000ed40


	//   ....[206]....
        /*03bc*/ 	.word	0x0000ee80


	//   ....[207]....
        /*03c0*/ 	.word	0x0000efc0


	//   ....[208]....
        /*03c4*/ 	.word	0x0000f100


	//   ....[209]....
        /*03c8*/ 	.word	0x0000f240


	//   ....[210]....
        /*03cc*/ 	.word	0x0000f380


	//   ....[211]....
        /*03d0*/ 	.word	0x0000f4c0


	//   ....[212]....
        /*03d4*/ 	.word	0x0000f600


	//   ....[213]....
        /*03d8*/ 	.word	0x0000f740


	//   ....[214]....
        /*03dc*/ 	.word	0x0000f880


	//   ....[215]....
        /*03e0*/ 	.word	0x0000f9c0


	//   ....[216]....
        /*03e4*/ 	.word	0x0000fb00


	//   ....[217]....
        /*03e8*/ 	.word	0x0000fc40


	//   ....[218]....
        /*03ec*/ 	.word	0x0000fd80


	//   ....[219]....
        /*03f0*/ 	.word	0x0000fec0


	//   ....[220]....
        /*03f4*/ 	.word	0x00010000


	//   ....[221]....
        /*03f8*/ 	.word	0x00010140


	//   ....[222]....
        /*03fc*/ 	.word	0x00010280


	//   ....[223]....
        /*0400*/ 	.word	0x000103c0


	//   ....[224]....
        /*0404*/ 	.word	0x00010500


	//   ....[225]....
        /*0408*/ 	.word	0x00010640


	//   ....[226]....
        /*040c*/ 	.word	0x00010780


	//   ....[227]....
        /*0410*/ 	.word	0x000108c0


	//   ....[228]....
        /*0414*/ 	.word	0x00010a00


	//   ....[229]....
        /*0418*/ 	.word	0x00010b40


	//   ....[230]....
        /*041c*/ 	.word	0x00010c80


	//   ....[231]....
        /*0420*/ 	.word	0x00010dc0


	//   ....[232]....
        /*0424*/ 	.word	0x00010f00


	//   ....[233]....
        /*0428*/ 	.word	0x00011040


	//   ....[234]....
        /*042c*/ 	.word	0x00011180


	//   ....[235]....
        /*0430*/ 	.word	0x000112d0


	//   ....[236]....
        /*0434*/ 	.word	0x00011420


	//   ....[237]....
        /*0438*/ 	.word	0x00011570


	//   ....[238]....
        /*043c*/ 	.word	0x000116c0


	//   ....[239]....
        /*0440*/ 	.word	0x00011810


	//   ....[240]....
        /*0444*/ 	.word	0x00011950


	//   ....[241]....
        /*0448*/ 	.word	0x00011a90


	//   ....[242]....
        /*044c*/ 	.word	0x00011bd0


	//   ....[243]....
        /*0450*/ 	.word	0x00011d10


	//   ....[244]....
        /*0454*/ 	.word	0x00011e50


	//   ....[245]....
        /*0458*/ 	.word	0x00011f90


	//   ....[246]....
        /*045c*/ 	.word	0x000120d0


	//   ....[247]....
        /*0460*/ 	.word	0x00012210


	//   ....[248]....
        /*0464*/ 	.word	0x00012350


	//   ....[249]....
        /*0468*/ 	.word	0x00012490


	//   ....[250]....
        /*046c*/ 	.word	0x000125d0


	//   ....[251]....
        /*0470*/ 	.word	0x00012710


	//   ....[252]....
        /*0474*/ 	.word	0x00012850


	//   ....[253]....
        /*0478*/ 	.word	0x00012990


	//   ....[254]....
        /*047c*/ 	.word	0x00012ad0


	//   ....[255]....
        /*0480*/ 	.word	0x00012c10


	//----- nvinfo : EIATTR_EXIT_INSTR_OFFSETS
	.align		4
.L_24:
        /*0484*/ 	.byte	0x04, 0x1c
        /*0486*/ 	.short	(.L_26 - .L_25)


	//   ....[0]....
.L_25:
        /*0488*/ 	.word	0x000089b0


	//   ....[1]....
        /*048c*/ 	.word	0x00012cf0


	//----- nvinfo : EIATTR_CRS_STACK_SIZE
	.align		4
.L_26:
        /*0490*/ 	.byte	0x04, 0x1e
        /*0492*/ 	.short	(.L_28 - .L_27)
.L_27:
        /*0494*/ 	.word	0x00000000


	//----- nvinfo : EIATTR_CBANK_PARAM_SIZE
	.align		4
.L_28:
        /*0498*/ 	.byte	0x03, 0x19
        /*049a*/ 	.short	0x0024


	//----- nvinfo : EIATTR_PARAM_CBANK
	.align		4
        /*049c*/ 	.byte	0x04, 0x0a
        /*049e*/ 	.short	(.L_30 - .L_29)
	.align		4
.L_29:
        /*04a0*/ 	.word	index@(.nv.constant0._Z12sgemm_kernelPKfS0_Pfiii)
        /*04a4*/ 	.short	0x0380
        /*04a6*/ 	.short	0x0024


	//----- nvinfo : EIATTR_SW_WAR
	.align		4
.L_30:
        /*04a8*/ 	.byte	0x04, 0x36
        /*04aa*/ 	.short	(.L_32 - .L_31)
.L_31:
        /*04ac*/ 	.word	0x00000008
.L_32:


//--------------------- .nv.callgraph             --------------------------
	.section	.nv.callgraph,"",@"SHT_CUDA_CALLGRAPH"
	.align	4
	.sectionentsize	8
	.align		4
        /*0000*/ 	.word	0x00000000
	.align		4
        /*0004*/ 	.word	0xffffffff
	.align		4
        /*0008*/ 	.word	index@(_Z12sgemm_kernelPKfS0_Pfiii)
	.align		4
        /*000c*/ 	.word	index@(vprintf)
	.align		4
        /*0010*/ 	.word	0x00000000
	.align		4
        /*0014*/ 	.word	0xfffffffe
	.align		4
        /*0018*/ 	.word	0x00000000
	.align		4
        /*001c*/ 	.word	0xfffffffd
	.align		4
        /*0020*/ 	.word	0x00000000
	.align		4
        /*0024*/ 	.word	0xfffffffc


//--------------------- .nv.constant4             --------------------------
	.section	.nv.constant4,"a",@progbits
	.align	8
	.align		8
.nv.constant4:
        /*0000*/ 	.dword	vprintf
	.align		8
        /*0008*/ 	.dword	$str


//--------------------- .text._Z12sgemm_kernelPKfS0_Pfiii --------------------------
	.section	.text._Z12sgemm_kernelPKfS0_Pfiii,"ax",@progbits
	.align	128
        .global         _Z12sgemm_kernelPKfS0_Pfiii
        .type           _Z12sgemm_kernelPKfS0_Pfiii,@function
        .size           _Z12sgemm_kernelPKfS0_Pfiii,(.L_x_1025 - _Z12sgemm_kernelPKfS0_Pfiii)
        .other          _Z12sgemm_kernelPKfS0_Pfiii,@"STO_CUDA_ENTRY STV_DEFAULT"
_Z12sgemm_kernelPKfS0_Pfiii:
.text._Z12sgemm_kernelPKfS0_Pfiii:
[----:B------:R-:W0:Y:S01]  /*0000*/  LDC R1, c[0x0][0x37c] ;  /* 0x0000df00ff017b82 */ /* 0x000e220000000800 */
[----:B------:R-:W1:Y:S01]  /*0010*/  S2R R102, SR_TID.X ;  /* 0x0000000000667919 */ /* 0x000e620000002100 */
[----:B------:R-:W2:Y:S06]  /*0020*/  LDCU.64 UR38, c[0x0][0x398] ;  /* 0x00007300ff2677ac */ /* 0x000eac0008000a00 */
[----:B------:R-:W3:Y:S01]  /*0030*/  LDC.64 R100, c[0x0][0x390] ;  /* 0x0000e400ff647b82 */ /* 0x000ee20000000a00 */
[----:B0-----:R-:W-:Y:S01]  /*0040*/  VIADD R1, R1, 0xfffffff8 ;  /* 0xfffffff801017836 */ /* 0x001fe20000000000 */
[----:B------:R-:W0:Y:S01]  /*0050*/  S2R R3, SR_CTAID.Y ;  /* 0x0000000000037919 */ /* 0x000e220000002600 */
[----:B------:R-:W4:Y:S01]  /*0060*/  LDCU UR4, c[0x0][0x2f8] ;  /* 0x00005f00ff0477ac */ /* 0x000f220008000800 */
[----:B------:R-:W-:Y:S01]  /*0070*/  BSSY.RECONVERGENT B6, `(.L_x_0) ;  /* 0x000001c000067945 */ /* 0x000fe20003800200 */
[----:B------:R-:W5:Y:S01]  /*0080*/  S2R R121, SR_CTAID.X ;  /* 0x0000000000797919 */ /* 0x000f620000002500 */
[----:B------:R-:W1:Y:S01]  /*0090*/  LDCU UR5, c[0x0][0x2fc] ;  /* 0x00005f80ff0577ac */ /* 0x000e620008000800 */
[----:B------:R-:W0:Y:S01]  /*00a0*/  LDCU.64 UR36, c[0x0][0x358] ;  /* 0x00006b00ff2477ac */ /* 0x000e220008000a00 */
[----:B--2---:R-:W-:Y:S01]  /*00b0*/  UIMAD UR38, UR39, UR38, URZ ;  /* 0x00000026272672a4 */ /* 0x004fe2000f8e02ff */
[----:B----4-:R-:W-:-:S04]  /*00c0*/  IADD3 R95, P1, PT, R1, UR4, RZ ;  /* 0x00000004015f7c10 */ /* 0x010fc8000ff3e0ff */
[----:B-1----:R-:W-:Y:S01]  /*00d0*/  IADD3.X R93, PT, PT, RZ, UR5, RZ, P1, !PT ;  /* 0x00000005ff5d7c10 */ /* 0x002fe20008ffe4ff */
[----:B------:R-:W-:Y:S01]  /*00e0*/  IMAD.SHL.U32 R0, R102, 0x80, RZ ;  /* 0x0000008066007824 */ /* 0x000fe200078e00ff */
[----:B------:R-:W-:-:S04]  /*00f0*/  SHF.R.U32.HI R102, RZ, 0x1, R102 ;  /* 0x00000001ff667819 */ /* 0x000fc80000011666 */
[----:B------:R-:W-:Y:S01]  /*0100*/  LOP3.LUT R0, R0, 0x80, RZ, 0xc0, !PT ;  /* 0x0000008000007812 */ /* 0x000fe200078ec0ff */
[----:B0-----:R-:W-:-:S04]  /*0110*/  IMAD R102, R3, 0x80, R102 ;  /* 0x0000008003667824 */ /* 0x001fc800078e0266 */
[----:B-----5:R-:W-:-:S04]  /*0120*/  IMAD R121, R121, 0x100, R0 ;  /* 0x0000010079797824 */ /* 0x020fc800078e0200 */
[----:B------:R-:W-:-:S04]  /*0130*/  IMAD R97, R102, UR39, R121 ;  /* 0x0000002766617c24 */ /* 0x000fc8000f8e0279 */
[C---:B---3--:R-:W-:Y:S01]  /*0140*/  IMAD.WIDE R100, R97.reuse, 0x4, R100 ;  /* 0x0000000461647825 */ /* 0x048fe200078e0264 */
[----:B------:R-:W-:-:S13]  /*0150*/  ISETP.GE.AND P0, PT, R97, UR38, PT ;  /* 0x0000002661007c0c */ /* 0x000fda000bf06270 */
[----:B------:R-:W-:Y:S05]  /*0160*/  @!P0 BRA `(.L_x_1) ;  /* 0x00000000002c8947 */ /* 0x000fea0003800000 */
[----:B------:R-:W-:Y:S01]  /*0170*/  MOV R0, 0x0 ;  /* 0x0000000000007802 */ /* 0x000fe20000000f00 */
[----:B------:R0:W-:Y:S01]  /*0180*/  STL [R1], R97 ;  /* 0x0000006101007387 */ /* 0x0001e20000100800 */
[----:B------:R-:W1:Y:S01]  /*0190*/  LDCU.64 UR4, c[0x4][0x8] ;  /* 0x01000100ff0477ac */ /* 0x000e620008000a00 */
[----:B------:R-:W-:Y:S01]  /*01a0*/  IMAD.MOV.U32 R6, RZ, RZ, R95 ;  /* 0x000000ffff067224 */ /* 0x000fe200078e005f */
[----:B------:R0:W2:Y:S01]  /*01b0*/  LDC.64 R2, c[0x4][R0] ;  /* 0x0100000000027b82 */ /* 0x0000a20000000a00 */
[----:B------:R-:W-:Y:S02]  /*01c0*/  IMAD.MOV.U32 R7, RZ, RZ, R93 ;  /* 0x000000ffff077224 */ /* 0x000fe400078e005d */
[----:B-1----:R-:W-:Y:S02]  /*01d0*/  IMAD.U32 R4, RZ, RZ, UR4 ;  /* 0x00000004ff047e24 */ /* 0x002fe4000f8e00ff */
[----:B0-----:R-:W-:-:S07]  /*01e0*/  IMAD.U32 R5, RZ, RZ, UR5 ;  /* 0x00000005ff057e24 */ /* 0x001fce000f8e00ff */
[----:B------:R-:W-:-:S07]  /*01f0*/  LEPC R20, `(.L_x_2) ;  /* 0x000000001014794e */ /* 0x000fce0000000000 */
[----:B--2---:R-:W-:Y:S05]  /*0200*/  CALL.ABS.NOINC R2 ;  /* 0x0000000002007343 */ /* 0x004fea0003c00000 */
.L_x_2:
[----:B------:R-:W-:Y:S05]  /*0210*/  BRA `(.L_x_3) ;  /* 0x0000000000047947 */ /* 0x000fea0003800000 */
.L_x_1:
[----:B------:R0:W-:Y:S02]  /*0220*/  STG.E desc[UR36][R100.64], RZ ;  /* 0x000000ff64007986 */ /* 0x0001e4000c101924 */
.L_x_3:
[----:B------:R-:W-:Y:S05]  /*0230*/  BSYNC.RECONVERGENT B6 ;  /* 0x0000000000067941 */ /* 0x000fea0003800200 */
.L_x_0:
[----:B------:R-:W-:Y:S01]  /*0240*/  IADD3 R0, PT, PT, R97, 0x1, RZ ;  /* 0x0000000161007810 */ /* 0x000fe20007ffe0ff */
[----:B------:R-:W-:Y:S03]  /*0250*/  BSSY.RECONVERGENT B6, `(.L_x_4) ;  /* 0x000000f000067945 */ /* 0x000fe60003800200 */
[----:B------:R-:W-:-:S13]  /*0260*/  ISETP.GE.AND P0, PT, R0, UR38, PT ;  /* 0x0000002600007c0c */ /* 0x000fda000bf06270 */
[----:B------:R-:W-:Y:S05]  /*0270*/  @!P0 BRA `(.L_x_5) ;  /* 0x00000000002c8947 */ /* 0x000fea0003800000 */
[----:B------:R-:W-:Y:S01]  /*0280*/  MOV R2, 0x0 ;  /* 0x0000000000027802 */ /* 0x000fe20000000f00 */
[----:B------:R1:W-:Y:S01]  /*0290*/  STL [R1], R0 ;  /* 0x0000000001007387 */ /* 0x0003e20000100800 */
[----:B------:R-:W2:Y:S01]  /*02a0*/  LDCU.64 UR4, c[0x4][0x8] ;  /* 0x01000100ff0477ac */ /* 0x000ea20008000a00 */
[----:B------:R-:W-:Y:S02]  /*02b0*/  IMAD.MOV.U32 R6, RZ, RZ, R95 ;  /* 0x000000ffff067224 */ /* 0x000fe400078e005f */
[----:B------:R-:W-:Y:S01]  /*02c0*/  IMAD.MOV.U32 R7, RZ, RZ, R93 ;  /* 0x000000ffff077224 */ /* 0x000fe200078e005d */
[----:B------:R-:W3:Y:S01]  /*02d0*/  LDC.64 R2, c[0x4][R2] ;  /* 0x0100000002027b82 */ /* 0x000ee20000000a00 */
[----:B--2---:R-:W-:Y:S02]  /*02e0*/  IMAD.U32 R4, RZ, RZ, UR4 ;  /* 0x00000004ff047e24 */ /* 0x004fe4000f8e00ff */
[----:B-1----:R-:W-:-:S07]  /*02f0*/  IMAD.U32 R5, RZ, RZ, UR5 ;  /* 0x00000005ff057e24 */ /* 0x002fce000f8e00ff */
[----:B------:R-:W-:-:S07]  /*0300*/  LEPC R20, `(.L_x_6) ;  /* 0x000000001014794e */ /* 0x000fce0000000000 */
[----:B0--3--:R-:W-:Y:S05]  /*0310*/  CALL.ABS.NOINC R2 ;  /* 0x0000000002007343 */ /* 0x009fea0003c00000 */
.L_x_6:
[----:B------:R-:W-:Y:S05]  /*0320*/  BRA `(.L_x_7) ;  /* 0x0000000000047947 */ /* 0x000fea0003800000 */
.L_x_5:
[----:B------:R1:W-:Y:S02]  /*0330*/  STG.E desc[UR36][R100.64+0x4], RZ ;  /* 0x000004ff64007986 */ /* 0x0003e4000c101924 */
.L_x_7:
[----:B------:R-:W-:Y:S05]  /*0340*/  BSYNC.RECONVERGENT B6 ;  /* 0x0000000000067941 */ /* 0x000fea0003800200 */
.L_x_4:
[----:B------:R-:W-:Y:S01]  /*0350*/  IADD3 R0, PT, PT, R97, 0x2, RZ ;  /* 0x0000000261007810 */ /* 0x000fe20007ffe0ff */
[----:B------:R-:W-:Y:S03]  /*0360*/  BSSY.RECONVERGENT B6, `(.L_x_8) ;  /* 0x000000f000067945 */ /* 0x000fe60003800200 */
[----:B------:R-:W-:-:S13]  /*0370*/  ISETP.GE.AND P0, PT, R0, UR38, PT ;  /* 0x0000002600007c0c */ /* 0x000fda000bf06270 */
[----:B------:R-:W-:Y:S05]  /*0380*/  @!P0 BRA `(.L_x_9) ;  /* 0x00000000002c8947 */ /* 0x000fea0003800000 */
[----:B------:R-:W-:Y:S01]  /*0390*/  MOV R2, 0x0 ;  /* 0x0000000000027802 */ /* 0x000fe20000000f00 */
[----:B------:R2:W-:Y:S01]  /*03a0*/  STL [R1], R0 ;  /* 0x0000000001007387 */ /* 0x0005e20000100800 */
[----:B------:R-:W3:Y:S01]  /*03b0*/  LDCU.64 UR4, c[0x4][0x8] ;  /* 0x01000100ff0477ac */ /* 0x000ee20008000a00 */
[----:B------:R-:W-:Y:S02]  /*03c0*/  IMAD.MOV.U32 R6, RZ, RZ, R95 ;  /* 0x000000ffff067224 */ /* 0x000fe400078e005f */
[----:B------:R-:W-:Y:S01]  /*03d0*/  IMAD.MOV.U32 R7, RZ, RZ, R93 ;  /* 0x000000ffff077224 */ /* 0x000fe200078e005d */
[----:B------:R-:W4:Y:S01]  /*03e0*/  LDC.64 R2, c[0x4][R2] ;  /* 0x0100000002027b82 */ /* 0x000f220000000a00 */
[----:B---3--:R-:W-:Y:S02]  /*03f0*/  IMAD.U32 R4, RZ, RZ, UR4 ;  /* 0x00000004ff047e24 */ /* 0x008fe4000f8e00ff */
[----:B--2---:R-:W-:-:S07]  /*0400*/  IMAD.U32 R5, RZ, RZ, UR5 ;  /* 0x00000005ff057e24 */ /* 0x004fce000f8e00ff */
[----:B------:R-:W-:-:S07]  /*0410*/  LEPC R20, `(.L_x_10) ;  /* 0x000000001014794e */ /* 0x000fce0000000000 */
[----:B01--4-:R-:W-:Y:S05]  /*0420*/  CALL.ABS.NOINC R2 ;  /* 0x0000000002007343 */ /* 0x013fea0003c00000 */
.L_x_10:
[----:B------:R-:W-:Y:S05]  /*0430*/  BRA `(.L_x_11) ;  /* 0x0000000000047947 */ /* 0x000fea0003800000 */
.L_x_9:
[----:B------:R2:W-:Y:S02]  /*0440*/  STG.E desc[UR36][R100.64+0x8], RZ ;  /* 0x000008ff64007986 */ /* 0x0005e4000c101924 */
.L_x_11:
[----:B------:R-:W-:Y:S05]  /*0450*/  BSYNC.RECONVERGENT B6 ;  /* 0x0000000000067941 */ /* 0x000fea0003800200 */
.L_x_8:
[----:B------:R-:W-:Y:S01]  /*0460*/  IADD3 R0, PT, PT, R97, 0x3, RZ ;  /* 0x0000000361007810 */ /* 0x000fe20007ffe0ff */
[----:B------:R-:W-:Y:S03]  /*0470*/  BSSY.RECONVERGENT B6, `(.L_x_12) ;  /* 0x000000f000067945 */ /* 0x000fe60003800200 */
[----:B------:R-:W-:-:S13]  /*0480*/  ISETP.GE.AND P0, PT, R0, UR38, PT ;  /* 0x0000002600007c0c */ /* 0x000fda000bf06270 */
[----:B------:R-:W-:Y:S05]  /*0490*/  @!P0 BRA `(.L_x_13) ;  /* 0x00000000002c8947 */ /* 0x000fea0003800000 */
[----:B------:R-:W-:Y:S01]  /*04a0*/  MOV R2, 0x0 ;  /* 0x0000000000027802 */ /* 0x000fe20000000f00 */
[----:B------:R3:W-:Y:S01]  /*04b0*/  STL [R1], R0 ;  /* 0x0000000001007387 */ /* 0x0007e20000100800 */
[----:B------:R-:W4:Y:S01]  /*04c0*/  LDCU.64 UR4, c[0x4][0x8] ;  /* 0x01000100ff0477ac */ /* 0x000f220008000a00 */
[----:B------:R-:W-:Y:S02]  /*04d0*/  IMAD.MOV.U32 R6, RZ, RZ, R95 ;  /* 0x000000ffff067224 */ /* 0x000fe400078e005f */
[----:B------:R-:W-:Y:S01]  /*04e0*/  IMAD.MOV.U32 R7, RZ, RZ, R93 ;  /* 0x000000ffff077224 */ /* 0x000fe200078e005d */
[----:B------:R-:W0:Y:S01]  /*04f0*/  LDC.64 R2, c[0x4][R2] ;  /* 0x0100000002027b82 */ /* 0x000e220000000a00 */
[----:B----4-:R-:W-:Y:S02]  /*0500*/  IMAD.U32 R4, RZ, RZ, UR4 ;  /* 0x00000004ff047e24 */ /* 0x010fe4000f8e00ff */
[----:B---3--:R-:W-:-:S07]  /*0510*/  IMAD.U32 R5, RZ, RZ, UR5 ;  /* 0x00000005ff057e24 */ /* 0x008fce000f8e00ff */
[----:B------:R-:W-:-:S07]  /*0520*/  LEPC R20, `(.L_x_14) ;  /* 0x000000001014794e */ /* 0x000fce0000000000 */
[----:B012---:R-:W-:Y:S05]  /*0530*/  CALL.ABS.NOINC R2 ;  /* 0x0000000002007343 */ /* 0x007fea0003c00000 */
.L_x_14:
[----:B------:R-:W-:Y:S05]  /*0540*/  BRA `(.L_x_15) ;  /* 0x0000000000047947 */ /* 0x000fea0003800000 */
.L_x_13:
[----:B------:R3:W-:Y:S02]  /*0550*/  STG.E desc[UR36][R100.64+0xc], RZ ;  /* 0x00000cff64007986 */ /* 0x0007e4000c101924 */
.L_x_15:
[----:B------:R-:W-:Y:S05]  /*0560*/  BSYNC.RECONVERGENT B6 ;  /* 0x0000000000067941 */ /* 0x000fea0003800200 */
.L_x_12:
[----:B------:R-:W-:Y:S01]  /*0570*/  IADD3 R0, PT, PT, R97, 0x4, RZ ;  /* 0x0000000461007810 */ /* 0x000fe20007ffe0ff */
[----:B------:R-:W-:Y:S03]  /*0580*/  BSSY.RECONVERGENT B6, `(.L_x_16) ;  /* 0x000000f000067945 */ /* 0x000fe60003800200 */
[----:B------:R-:W-:-:S13]  /*0590*/  ISETP.GE.AND P0, PT, R0, UR38, PT ;  /* 0x0000002600007c0c */ /* 0x000fda000bf06270 */
[----:B------:R-:W-:Y:S05]  /*05a0*/  @!P0 BRA `(.L_x_17) ;  /* 0x00000000002c8947 */ /* 0x000fea0003800000 */
[----:B------:R-:W-:Y:S01]  /*05b0*/  MOV R2, 0x0 ;  /* 0x0000000000027802 */ /* 0x000fe20000000f00 */
[----:B------:R4:W-:Y:S01]  /*05c0*/  STL [R1], R0 ;  /* 0x0000000001007387 */ /* 0x0009e20000100800 */
[----:B------:R-:W5:Y:S01]  /*05d0*/  LDCU.64 UR4, c[0x4][0x8] ;  /* 0x01000100ff0477ac */ /* 0x000f620008000a00 */
[----:B------:R-:W-:Y:S02]  /*05e0*/  IMAD.MOV.U32 R6, RZ, RZ, R95 ;  /* 0x000000ffff067224 */ /* 0x000fe400078e005f */
[----:B------:R-:W-:Y:S01]  /*05f0*/  IMAD.MOV.U32 R7, RZ, RZ, R93 ;  /* 0x000000ffff077224 */ /* 0x000fe200078e005d */
[----:B------:R-:W0:Y:S01]  /*0600*/  LDC.64 R2, c[0x4][R2] ;  /* 0x0100000002027b82 */ /* 0x000e220000000a00 */
[----:B-----5:R-:W-:Y:S02]  /*0610*/  IMAD.U32 R4, RZ, RZ, UR4 ;  /* 0x00000004ff047e24 */ /* 0x020fe4000f8e00ff */
[----:B----4-:R-:W-:-:S07]  /*0620*/  IMAD.U32 R5, RZ, RZ, UR5 ;  /* 0x00000005ff057e24 */ /* 0x010fce000f8e00ff */
[----:B------:R-:W-:-:S07]  /*0630*/  LEPC R20, `(.L_x_18) ;  /* 0x000000001014794e */ /* 0x000fce0000000000 */
[----:B0123--:R-:W-:Y:S05]  /*0640*/  CALL.ABS.NOINC R2 ;  /* 0x0000000002007343 */ /* 0x00ffea0003c00000 */
.L_x_18:
[----:B------:R-:W-:Y:S05]  /*0650*/  BRA `(.L_x_19) ;  /* 0x0000000000047947 */ /* 0x000fea0003800000 */
.L_x_17:
[----:B------:R4:W-:Y:S02]  /*0660*/  STG.E desc[UR36][R100.64+0x10], RZ ;  /* 0x000010ff64007986 */ /* 0x0009e4000c101924 */
.L_x_19:
[----:B------:R-:W-:Y:S05]  /*0670*/  BSYNC.RECONVERGENT B6 ;  /* 0x0000000000067941 */ /* 0x000fea0003800200 */
.L_x_16:
        /* <DEDUP_REMOVED lines=11> */
[----:B------:R-:W-:-:S07]  /*0730*/  IMAD.U32 R5, RZ, RZ, UR5 ;  /* 0x00000005ff057e24 */ /* 0x000fce000f8e00ff */
[----:B------:R-:W-:-:S07]  /*0740*/  LEPC R20, `(.L_x_22) ;  /* 0x000000001014794e */ /* 0x000fce0000000000 */
[----:B01234-:R-:W-:Y:S05]  /*0750*/  CALL.ABS.NOINC R2 ;  /* 0x0000000002007343 */ /* 0x01ffea0003c00000 */
.L_x_22:
[----:B------:R-:W-:Y:S05]  /*0760*/  BRA `(.L_x_23) ;  /* 0x0000000000047947 */ /* 0x000fea0003800000 */
.L_x_21:
[----:B------:R0:W-:Y:S02]  /*0770*/  STG.E desc[UR36][R100.64+0x14], RZ ;  /* 0x000014ff64007986 */ /* 0x0001e4000c101924 */
.L_x_23:
[----:B------:R-:W-:Y:S05]  /*0780*/  BSYNC.RECONVERGENT B6 ;  /* 0x0000000000067941 */ /* 0x000fea0003800200 */
.L_x_20:
        /* <DEDUP_REMOVED lines=14> */
.L_x_26:
[----:B------:R-:W-:Y:S05]  /*0870*/  BRA `(.L_x_27) ;  /* 0x0000000000047947 */ /* 0x000fea0003800000 */
.L_x_25:
[----:B------:R0:W-:Y:S02]  /*0880*/  STG.E desc[UR36][R100.64+0x18], RZ ;  /* 0x000018ff64007986 */ /* 0x0001e4000c101924 */
.L_x_27:
[----:B------:R-:W-:Y:S05]  /*0890*/  BSYNC.RECONVERGENT B6 ;  /* 0x0000000000067941 */ /* 0x000fea0003800200 */
.L_x_24:
        /* <DEDUP_REMOVED lines=14> */
.L_x_30:
[----:B------:R-:W-:Y:S05]  /*0980*/  BRA `(.L_x_31) ;  /* 0x0000000000047947 */ /* 0x000fea0003800000 */
.L_x_29:
[----:B------:R0:W-:Y:S02]  /*0990*/  STG.E desc[UR36][R100.64+0x1c], RZ ;  /* 0x00001cff64007986 */ /* 0x0001e4000c101924 */
.L_x_31:
[----:B------:R-:W-:Y:S05]  /*09a0*/  BSYNC.RECONVERGENT B6 ;  /* 0x0000000000067941 */ /* 0x000fea0003800200 */
.L_x_28:
        /* <DEDUP_REMOVED lines=14> */
.L_x_34:
[----:B------:R-:W-:Y:S05]  /*0a90*/  BRA `(.L_x_35) ;  /* 0x0000000000047947 */ /* 0x000fea0003800000 */
.L_x_33:
[----:B------:R0:W-:Y:S02]  /*0aa0*/  STG.E desc[UR36][R100.64+0x20], RZ ;  /* 0x000020ff64007986 */ /* 0x0001e4000c101924 */
.L_x_35:
[----:B------:R-:W-:Y:S05]  /*0ab0*/  BSYNC.RECONVERGENT B6 ;  /* 0x0000000000067941 */ /* 0x000fea0003800200 */
.L_x_32:
        /* <DEDUP_REMOVED lines=14> */
.L_x_38:
[----:B------:R-:W-:Y:S05]  /*0ba0*/  BRA `(.L_x_39) ;  /* 0x0000000000047947 */ /* 0x000fea0003800000 */
.L_x_37:
[----:B------:R0:W-:Y:S02]  /*0bb0*/  STG.E desc[UR36][R100.64+0x24], RZ ;  /* 0x000024ff64007986 */ /* 0x0001e4000c101924 */
.L_x_39:
[----:B------:R-:W-:Y:S05]  /*0bc0*/  BSYNC.RECONVERGENT B6 ;  /* 0x0000000000067941 */ /* 0x000fea0003800200 */
.L_x_36:
        /* <DEDUP_REMOVED lines=14> */
.L_x_42:
[----:B------:R-:W-:Y:S05]  /*0cb0*/  BRA `(.L_x_43) ;  /* 0x0000000000047947 */ /* 0x000fea0003800000 */
.L_x_41:
[----:B------:R0:W-:Y:S02]  /*0cc0*/  STG.E desc[UR36][R100.64+0x28], RZ ;  /* 0x000028ff64007986 */ /* 0x0001e4000c101924 */
.L_x_43:
[----:B------:R-:W-:Y:S05]  /*0cd0*/  BSYNC.RECONVERGENT B6 ;  /* 0x0000000000067941 */ /* 0x000fea0003800200 */
.L_x_40:
        /* <DEDUP_REMOVED lines=14> */
.L_x_46:
[----:B------:R-:W-:Y:S05]  /*0dc0*/  BRA `(.L_x_47) ;  /* 0x0000000000047947 */ /* 0x000fea0003800000 */
.L_x_45:
[----:B------:R0:W-:Y:S02]  /*0dd0*/  STG.E desc[UR36][R100.64+0x2c], RZ ;  /* 0x00002cff64007986 */ /* 0x0001e4000c101924 */
.L_x_47:
[----:B------:R-:W-:Y:S05]  /*0de0*/  BSYNC.RECONVERGENT B6 ;  /* 0x0000000000067941 */ /* 0x000fea0003800200 */
.L_x_44:
        /* <DEDUP_REMOVED lines=14> */
.L_x_50:
[----:B------:R-:W-:Y:S05]  /*0ed0*/  BRA `(.L_x_51) ;  /* 0x0000000000047947 */ /* 0x000fea0003800000 */
.L_x_49:
[----:B------:R0:W-:Y:S02]  /*0ee0*/  STG.E desc[UR36][R100.64+0x30], RZ ;  /* 0x000030ff64007986 */ /* 0x0001e4000c101924 */
.L_x_51:
[----:B------:R-:W-:Y:S05]  /*0ef0*/  BSYNC.RECONVERGENT B6 ;  /* 0x0000000000067941 */ /* 0x000fea0003800200 */
.L_x_48:
        /* <DEDUP_REMOVED lines=14> */
.L_x_54:
[----:B------:R-:W-:Y:S05]  /*0fe0*/  BRA `(.L_x_55) ;  /* 0x0000000000047947 */ /* 0x000fea0003800000 */
.L_x_53:
[----:B------:R0:W-:Y:S02]  /*0ff0*/  STG.E desc[UR36][R100.64+0x34], RZ ;  /* 0x000034ff64007986 */ /* 0x0001e4000c101924 */
.L_x_55:
[----:B------:R-:W-:Y:S05]  /*1000*/  BSYNC.RECONVERGENT B6 ;  /* 0x0000000000067941 */ /* 0x000fea0003800200 */
.L_x_52:
        /* <DEDUP_REMOVED lines=14> */
.L_x_58:
[----:B------:R-:W-:Y:S05]  /*10f0*/  BRA `(.L_x_59) ;  /* 0x0000000000047947 */ /* 0x000fea0003800000 */
.L_x_57:
[----:B------:R0:W-:Y:S02]  /*1100*/  STG.E desc[UR36][R100.64+0x38], RZ ;  /* 0x000038ff64007986 */ /* 0x0001e4000c101924 */
.L_x_59:
[----:B------:R-:W-:Y:S05]  /*1110*/  BSYNC.RECONVERGENT B6 ;  /* 0x0000000000067941 */ /* 0x000fea0003800200 */
.L_x_56:
        /* <DEDUP_REMOVED lines=14> */
.L_x_62:
[----:B------:R-:W-:Y:S05]  /*1200*/  BRA `(.L_x_63) ;  /* 0x0000000000047947 */ /* 0x000fea0003800000 */
.L_x_61:
[----:B------:R0:W-:Y:S02]  /*1210*/  STG.E desc[UR36][R100.64+0x3c], RZ ;  /* 0x00003cff64007986 */ /* 0x0001e4000c101924 */
.L_x_63:
[----:B------:R-:W-:Y:S05]  /*1220*/  BSYNC.RECONVERGENT B6 ;  /* 0x0000000000067941 */ /* 0x000fea0003800200 */
.L_x_60:
        /* <DEDUP_REMOVED lines=14> */
.L_x_66:
[----:B------:R-:W-:Y:S05]  /*1310*/  BRA `(.L_x_67) ;  /* 0x0000000000047947 */ /* 0x000fea0003800000 */
.L_x_65:
[----:B------:R0:W-:Y:S02]  /*1320*/  STG.E desc[UR36][R100.64+0x40], RZ ;  /* 0x000040ff64007986 */ /* 0x0001e4000c101924 */
.L_x_67:
[----:B------:R-:W-:Y:S05]  /*1330*/  BSYNC.RECONVERGENT B6 ;  /* 0x0000000000067941 */ /* 0x000fea0003800200 */
.L_x_64:
        /* <DEDUP_REMOVED lines=14> */
.L_x_70:
[----:B------:R-:W-:Y:S05]  /*1420*/  BRA `(.L_x_71) ;  /* 0x0000000000047947 */ /* 0x000fea0003800000 */
.L_x_69:
[----:B------:R0:W-:Y:S02]  /*1430*/  STG.E desc[UR36][R100.64+0x44], RZ ;  /* 0x000044ff64007986 */ /* 0x0001e4000c101924 */
.L_x_71:
[----:B------:R-:W-:Y:S05]  /*1440*/  BSYNC.RECONVERGENT B6 ;  /* 0x0000000000067941 */ /* 0x000fea0003800200 */
.L_x_68:
        /* <DEDUP_REMOVED lines=14> */
.L_x_74:
[----:B------:R-:W-:Y:S05]  /*1530*/  BRA `(.L_x_75) ;  /* 0x0000000000047947 */ /* 0x000fea0003800000 */
.L_x_73:
[----:B------:R0:W-:Y:S02]  /*1540*/  STG.E desc[UR36][R100.64+0x48], RZ ;  /* 0x000048ff64007986 */ /* 0x0001e4000c101924 */
.L_x_75:
[----:B------:R-:W-:Y:S05]  /*1550*/  BSYNC.RECONVERGENT B6 ;  /* 0x0000000000067941 */ /* 0x000fea0003800200 */
.L_x_72:
        /* <DEDUP_REMOVED lines=14> */
.L_x_78:
[----:B------:R-:W-:Y:S05]  /*1640*/  BRA `(.L_x_79) ;  /* 0x0000000000047947 */ /* 0x000fea0003800000 */
.L_x_77:
[----:B------:R0:W-:Y:S02]  /*1650*/  STG.E desc[UR36][R100.64+0x4c], RZ ;  /* 0x00004cff64007986 */ /* 0x0001e4000c101924 */
.L_x_79:
[----:B------:R-:W-:Y:S05]  /*1660*/  BSYNC.RECONVERGENT B6 ;  /* 0x0000000000067941 */ /* 0x000fea0003800200 */
.L_x_76:
        /* <DEDUP_REMOVED lines=14> */
.L_x_82:
[----:B------:R-:W-:Y:S05]  /*1750*/  BRA `(.L_x_83) ;  /* 0x0000000000047947 */ /* 0x000fea0003800000 */
.L_x_81:
[----:B------:R0:W-:Y:S02]  /*1760*/  STG.E desc[UR36][R100.64+0x50], RZ ;  /* 0x000050ff64007986 */ /* 0x0001e4000c101924 */
.L_x_83:
[----:B------:R-:W-:Y:S05]  /*1770*/  BSYNC.RECONVERGENT B6 ;  /* 0x0000000000067941 */ /* 0x000fea0003800200 */
.L_x_80:
        /* <DEDUP_REMOVED lines=14> */
.L_x_86:
[----:B------:R-:W-:Y:S05]  /*1860*/  BRA `(.L_x_87) ;  /* 0x0000000000047947 */ /* 0x000fea0003800000 */
.L_x_85:
[----:B------:R0:W-:Y:S02]  /*1870*/  STG.E desc[UR36][R100.64+0x54], RZ ;  /* 0x000054ff64007986 */ /* 0x0001e4000c101924 */
.L_x_87:
[----:B------:R-:W-:Y:S05]  /*1880*/  BSYNC.RECONVERGENT B6 ;  /* 0x0000000000067941 */ /* 0x000fea0003800200 */
.L_x_84:
        /* <DEDUP_REMOVED lines=14> */
.L_x_90:
[----:B------:R-:W-:Y:S05]  /*1970*/  BRA `(.L_x_91) ;  /* 0x0000000000047947 */ /* 0x000fea0003800000 */
.L_x_89:
[----:B------:R0:W-:Y:S02]  /*1980*/  STG.E desc[UR36][R100.64+0x58], RZ ;  /* 0x000058ff64007986 */ /* 0x0001e4000c101924 */
.L_x_91:
[----:B------:R-:W-:Y:S05]  /*1990*/  BSYNC.RECONVERGENT B6 ;  /* 0x0000000000067941 */ /* 0x000fea0003800200 */
.L_x_88:
        /* <DEDUP_REMOVED lines=14> */
.L_x_94:
[----:B------:R-:W-:Y:S05]  /*1a80*/  BRA `(.L_x_95) ;  /* 0x0000000000047947 */ /* 0x000fea0003800000 */
.L_x_93:
[----:B------:R0:W-:Y:S02]  /*1a90*/  STG.E desc[UR36][R100.64+0x5c], RZ ;  /* 0x00005cff64007986 */ /* 0x0001e4000c101924 */
.L_x_95:
[----:B------:R-:W-:Y:S05]  /*1aa0*/  BSYNC.RECONVERGENT B6 ;  /* 0x0000000000067941 */ /* 0x000fea0003800200 */
.L_x_92:
        /* <DEDUP_REMOVED lines=14> */
.L_x_98:
[----:B------:R-:W-:Y:S05]  /*1b90*/  BRA `(.L_x_99) ;  /* 0x0000000000047947 */ /* 0x000fea0003800000 */
.L_x_97:
[----:B------:R0:W-:Y:S02]  /*1ba0*/  STG.E desc[UR36][R100.64+0x60], RZ ;  /* 0x000060ff64007986 */ /* 0x0001e4000c101924 */
.L_x_99:
[----:B------:R-:W-:Y:S05]  /*1bb0*/  BSYNC.RECONVERGENT B6 ;  /* 0x0000000000067941 */ /* 0x000fea0003800200 */
.L_x_96:
        /* <DEDUP_REMOVED lines=14> */
.L_x_102:
[----:B------:R-:W-:Y:S05]  /*1ca0*/  BRA `(.L_x_103) ;  /* 0x0000000000047947 */ /* 0x000fea0003800000 */
.L_x_101:
[----:B------:R0:W-:Y:S02]  /*1cb0*/  STG.E desc[UR36][R100.64+0x64], RZ ;  /* 0x000064ff64007986 */ /* 0x0001e4000c101924 */
.L_x_103:
[----:B------:R-:W-:Y:S05]  /*1cc0*/  BSYNC.RECONVERGENT B6 ;  /* 0x0000000000067941 */ /* 0x000fea0003800200 */
.L_x_100:
[----:B------:R-:W-:Y:S01]  /*1cd0*/  IADD3 R91, PT, PT, R97, 0x1a, RZ ;  /* 0x0000001a615b7810 */ /* 0x000fe20007ffe0ff */
[----:B------:R-:W-:Y:S03]  /*1ce0*/  BSSY.RECONVERGENT B6, `(.L_x_104) ;  /* 0x000000f000067945 */ /* 0x000fe60003800200 */
[----:B------:R-:W-:-:S13]  /*1cf0*/  ISETP.GE.AND P0, PT, R91, UR38, PT ;  /* 0x000000265b007c0c */ /* 0x000fda000bf06270 */
[----:B------:R-:W-:Y:S05]  /*1d00*/  @!P0 BRA `(.L_x_105) ;  /* 0x00000000002c8947 */ /* 0x000fea0003800000 */
[----:B------:R-:W-:Y:S01]  /*1d10*/  MOV R0, 0x0 ;  /* 0x0000000000007802 */ /* 0x000fe20000000f00 */
[----:B------:R0:W-:Y:S01]  /*1d20*/  STL [R1], R91 ;  /* 0x0000005b01007387 */ /* 0x0001e20000100800 */
[----:B------:R-:W5:Y:S01]  /*1d30*/  LDCU.64 UR4, c[0x4][0x8] ;  /* 0x01000100ff0477ac */ /* 0x000f620008000a00 */
[----:B------:R-:W-:Y:S01]  /*1d40*/  IMAD.MOV.U32 R6, RZ, RZ, R95 ;  /* 0x000000ffff067224 */ /* 0x000fe200078e005f */
[----:B------:R0:W0:Y:S01]  /*1d50*/  LDC.64 R2, c[0x4][R0] ;  /* 0x0100000000027b82 */ /* 0x0000220000000a00 */
[----:B------:R-:W-:Y:S02]  /*1d60*/  IMAD.MOV.U32 R7, RZ, RZ, R93 ;  /* 0x000000ffff077224 */ /* 0x000fe400078e005d */
[----:B-----5:R-:W-:Y:S02]  /*1d70*/  IMAD.U32 R4, RZ, RZ, UR4 ;  /* 0x00000004ff047e24 */ /* 0x020fe4000f8e00ff */
[----:B------:R-:W-:-:S07]  /*1d80*/  IMAD.U32 R5, RZ, RZ, UR5 ;  /* 0x00000005ff057e24 */ /* 0x000fce000f8e00ff */
[----:B------:R-:W-:-:S07]  /*1d90*/  LEPC R20, `(.L_x_106) ;  /* 0x000000001014794e */ /* 0x000fce0000000000 */
[----:B01234-:R-:W-:Y:S05]  /*1da0*/  CALL.ABS.NOINC R2 ;  /* 0x0000000002007343 */ /* 0x01ffea0003c00000 */
.L_x_106:
[----:B------:R-:W-:Y:S05]  /*1db0*/  BRA `(.L_x_107) ;  /* 0x0000000000047947 */ /* 0x000fea0003800000 */
.L_x_105:
[----:B------:R0:W-:Y:S02]  /*1dc0*/  STG.E desc[UR36][R100.64+0x68], RZ ;  /* 0x000068ff64007986 */ /* 0x0001e4000c101924 */
.L_x_107:
[----:B------:R-:W-:Y:S05]  /*1dd0*/  BSYNC.RECONVERGENT B6 ;  /* 0x0000000000067941 */ /* 0x000fea0003800200 */
.L_x_104:
        /* <DEDUP_REMOVED lines=14> */
.L_x_110:
[----:B------:R-:W-:Y:S05]  /*1ec0*/  BRA `(.L_x_111) ;  /* 0x0000000000047947 */ /* 0x000fea0003800000 */
.L_x_109:
[----:B------:R0:W-:Y:S02]  /*1ed0*/  STG.E desc[UR36][R100.64+0x6c], RZ ;  /* 0x00006cff64007986 */ /* 0x0001e4000c101924 */
.L_x_111:
[----:B------:R-:W-:Y:S05]  /*1ee0*/  BSYNC.RECONVERGENT B6 ;  /* 0x0000000000067941 */ /* 0x000fea0003800200 */
.L_x_108:
        /* <DEDUP_REMOVED lines=14> */
.L_x_114:
[----:B------:R-:W-:Y:S05]  /*1fd0*/  BRA `(.L_x_115) ;  /* 0x0000000000047947 */ /* 0x000fea0003800000 */
.L_x_113:
[----:B------:R0:W-:Y:S02]  /*1fe0*/  STG.E desc[UR36][R100.64+0x70], RZ ;  /* 0x000070ff64007986 */ /* 0x0001e4000c101924 */
.L_x_115:
[----:B------:R-:W-:Y:S05]  /*1ff0*/  BSYNC.RECONVERGENT B6 ;  /* 0x0000000000067941 */ /* 0x000fea0003800200 */
.L_x_112:
        /* <DEDUP_REMOVED lines=14> */
.L_x_118:
[----:B------:R-:W-:Y:S05]  /*20e0*/  BRA `(.L_x_119) ;  /* 0x0000000000047947 */ /* 0x000fea0003800000 */
.L_x_117:
[----:B------:R0:W-:Y:S02]  /*20f0*/  STG.E desc[UR36][R100.64+0x74], RZ ;  /* 0x000074ff64007986 */ /* 0x0001e4000c101924 */
.L_x_119:
[----:B------:R-:W-:Y:S05]  /*2100*/  BSYNC.RECONVERGENT B6 ;  /* 0x0000000000067941 */ /* 0x000fea0003800200 */
.L_x_116:
        /* <DEDUP_REMOVED lines=14> */
.L_x_122:
[----:B------:R-:W-:Y:S05]  /*21f0*/  BRA `(.L_x_123) ;  /* 0x0000000000047947 */ /* 0x000fea0003800000 */
.L_x_121:
[----:B------:R0:W-:Y:S02]  /*2200*/  STG.E desc[UR36][R100.64+0x78], RZ ;  /* 0x000078ff64007986 */ /* 0x0001e4000c101924 */
.L_x_123:
[----:B------:R-:W-:Y:S05]  /*2210*/  BSYNC.RECONVERGENT B6 ;  /* 0x0000000000067941 */ /* 0x000fea0003800200 */
.L_x_120:
        /* <DEDUP_REMOVED lines=14> */
.L_x_126:
[----:B------:R-:W-:Y:S05]  /*2300*/  BRA `(.L_x_127) ;  /* 0x0000000000047947 */ /* 0x000fea0003800000 */
.L_x_125:
[----:B------:R0:W-:Y:S02]  /*2310*/  STG.E desc[UR36][R100.64+0x7c], RZ ;  /* 0x00007cff64007986 */ /* 0x0001e4000c101924 */
.L_x_127:
[----:B------:R-:W-:Y:S05]  /*2320*/  BSYNC.RECONVERGENT B6 ;  /* 0x0000000000067941 */ /* 0x000fea0003800200 */
.L_x_124:
        /* <DEDUP_REMOVED lines=14> */
.L_x_130:
[----:B------:R-:W-:Y:S05]  /*2410*/  BRA `(.L_x_131) ;  /* 0x0000000000047947 */ /* 0x000fea0003800000 */
.L_x_129:
[----:B------:R0:W-:Y:S02]  /*2420*/  STG.E desc[UR36][R100.64+0x80], RZ ;  /* 0x000080ff64007986 */ /* 0x0001e4000c101924 */
.L_x_131:
[----:B------:R-:W-:Y:S05]  /*2430*/  BSYNC.RECONVERGENT B6 ;  /* 0x0000000000067941 */ /* 0x000fea0003800200 */
.L_x_128:
        /* <DEDUP_REMOVED lines=14> */
.L_x_134:
[----:B------:R-:W-:Y:S05]  /*2520*/  BRA `(.L_x_135) ;  /* 0x0000000000047947 */ /* 0x000fea0003800000 */
.L_x_133:
[----:B------:R0:W-:Y:S02]  /*2530*/  STG.E desc[UR36][R100.64+0x84], RZ ;  /* 0x000084ff64007986 */ /* 0x0001e4000c101924 */
.L_x_135:
[----:B------:R-:W-:Y:S05]  /*2540*/  BSYNC.RECONVERGENT B6 ;  /* 0x0000000000067941 */ /* 0x000fea0003800200 */
.L_x_132:
        /* <DEDUP_REMOVED lines=14> */
.L_x_138:
[----:B------:R-:W-:Y:S05]  /*2630*/  BRA `(.L_x_139) ;  /* 0x0000000000047947 */ /* 0x000fea0003800000 */
.L_x_137:
[----:B------:R0:W-:Y:S02]  /*2640*/  STG.E desc[UR36][R100.64+0x88], RZ ;  /* 0x000088ff64007986 */ /* 0x0001e4000c101924 */
.L_x_139:
[----:B------:R-:W-:Y:S05]  /*2650*/  BSYNC.RECONVERGENT B6 ;  /* 0x0000000000067941 */ /* 0x000fea0003800200 */
.L_x_136:
        /* <DEDUP_REMOVED lines=14> */
.L_x_142:
[----:B------:R-:W-:Y:S05]  /*2740*/  BRA `(.L_x_143) ;  /* 0x0000000000047947 */ /* 0x000fea0003800000 */
.L_x_141:
[----:B------:R0:W-:Y:S02]  /*2750*/  STG.E desc[UR36][R100.64+0x8c], RZ ;  /* 0x00008cff64007986 */ /* 0x0001e4000c101924 */
.L_x_143:
[----:B------:R-:W-:Y:S05]  /*2760*/  BSYNC.RECONVERGENT B6 ;  /* 0x0000000000067941 */ /* 0x000fea0003800200 */
.L_x_140:
        /* <DEDUP_REMOVED lines=14> */
.L_x_146:
[----:B------:R-:W-:Y:S05]  /*2850*/  BRA `(.L_x_147) ;  /* 0x0000000000047947 */ /* 0x000fea0003800000 */
.L_x_145:
[----:B------:R0:W-:Y:S02]  /*2860*/  STG.E desc[UR36][R100.64+0x90], RZ ;  /* 0x000090ff64007986 */ /* 0x0001e4000c101924 */
.L_x_147:
[----:B------:R-:W-:Y:S05]  /*2870*/  BSYNC.RECONVERGENT B6 ;  /* 0x0000000000067941 */ /* 0x000fea0003800200 */
.L_x_144:
        /* <DEDUP_REMOVED lines=14> */
.L_x_150:
[----:B------:R-:W-:Y:S05]  /*2960*/  BRA `(.L_x_151) ;  /* 0x0000000000047947 */ /* 0x000fea0003800000 */
.L_x_149:
[----:B------:R0:W-:Y:S02]  /*2970*/  STG.E desc[UR36][R100.64+0x94], RZ ;  /* 0x000094ff64007986 */ /* 0x0001e4000c101924 */
.L_x_151:
[----:B------:R-:W-:Y:S05]  /*2980*/  BSYNC.RECONVERGENT B6 ;  /* 0x0000000000067941 */ /* 0x000fea0003800200 */
.L_x_148:
        /* <DEDUP_REMOVED lines=14> */
.L_x_154:
[----:B------:R-:W-:Y:S05]  /*2a70*/  BRA `(.L_x_155) ;  /* 0x0000000000047947 */ /* 0x000fea0003800000 */
.L_x_153:
[----:B------:R0:W-:Y:S02]  /*2a80*/  STG.E desc[UR36][R100.64+0x98], RZ ;  /* 0x000098ff64007986 */ /* 0x0001e4000c101924 */
.L_x_155:
[----:B------:R-:W-:Y:S05]  /*2a90*/  BSYNC.RECONVERGENT B6 ;  /* 0x0000000000067941 */ /* 0x000fea0003800200 */
.L_x_152:
        /* <DEDUP_REMOVED lines=14> */
.L_x_158:
[----:B------:R-:W-:Y:S05]  /*2b80*/  BRA `(.L_x_159) ;  /* 0x0000000000047947 */ /* 0x000fea0003800000 */
.L_x_157:
[----:B------:R0:W-:Y:S02]  /*2b90*/  STG.E desc[UR36][R100.64+0x9c], RZ ;  /* 0x00009cff64007986 */ /* 0x0001e4000c101924 */
.L_x_159:
[----:B------:R-:W-:Y:S05]  /*2ba0*/  BSYNC.RECONVERGENT B6 ;  /* 0x0000000000067941 */ /* 0x000fea0003800200 */
.L_x_156:
        /* <DEDUP_REMOVED lines=14> */
.L_x_162:
[----:B------:R-:W-:Y:S05]  /*2c90*/  BRA `(.L_x_163) ;  /* 0x0000000000047947 */ /* 0x000fea0003800000 */
.L_x_161:
[----:B------:R0:W-:Y:S02]  /*2ca0*/  STG.E desc[UR36][R100.64+0xa0], RZ ;  /* 0x0000a0ff64007986 */ /* 0x0001e4000c101924 */
.L_x_163:
[----:B------:R-:W-:Y:S05]  /*2cb0*/  BSYNC.RECONVERGENT B6 ;  /* 0x0000000000067941 */ /* 0x000fea0003800200 */
.L_x_160:
        /* <DEDUP_REMOVED lines=14> */
.L_x_166:
[----:B------:R-:W-:Y:S05]  /*2da0*/  BRA `(.L_x_167) ;  /* 0x0000000000047947 */ /* 0x000fea0003800000 */
.L_x_165:
[----:B------:R0:W-:Y:S02]  /*2db0*/  STG.E desc[UR36][R100.64+0xa4], RZ ;  /* 0x0000a4ff64007986 */ /* 0x0001e4000c101924 */
.L_x_167:
[----:B------:R-:W-:Y:S05]  /*2dc0*/  BSYNC.RECONVERGENT B6 ;  /* 0x0000000000067941 */ /* 0x000fea0003800200 */
.L_x_164:
        /* <DEDUP_REMOVED lines=14> */
.L_x_170:
[----:B------:R-:W-:Y:S05]  /*2eb0*/  BRA `(.L_x_171) ;  /* 0x0000000000047947 */ /* 0x000fea0003800000 */
.L_x_169:
[----:B------:R0:W-:Y:S02]  /*2ec0*/  STG.E desc[UR36][R100.64+0xa8], RZ ;  /* 0x0000a8ff64007986 */ /* 0x0001e4000c101924 */
.L_x_171:
[----:B------:R-:W-:Y:S05]  /*2ed0*/  BSYNC.RECONVERGENT B6 ;  /* 0x0000000000067941 */ /* 0x000fea0003800200 */
.L_x_168:
        /* <DEDUP_REMOVED lines=14> */
.L_x_174:
[----:B------:R-:W-:Y:S05]  /*2fc0*/  BRA `(.L_x_175) ;  /* 0x0000000000047947 */ /* 0x000fea0003800000 */
.L_x_173:
[----:B------:R0:W-:Y:S02]  /*2fd0*/  STG.E desc[UR36][R100.64+0xac], RZ ;  /* 0x0000acff64007986 */ /* 0x0001e4000c101924 */
.L_x_175:
[----:B------:R-:W-:Y:S05]  /*2fe0*/  BSYNC.RECONVERGENT B6 ;  /* 0x0000000000067941 */ /* 0x000fea0003800200 */
.L_x_172:
        /* <DEDUP_REMOVED lines=14> */
.L_x_178:
[----:B------:R-:W-:Y:S05]  /*30d0*/  BRA `(.L_x_179) ;  /* 0x0000000000047947 */ /* 0x000fea0003800000 */
.L_x_177:
[----:B------:R0:W-:Y:S02]  /*30e0*/  STG.E desc[UR36][R100.64+0xb0], RZ ;  /* 0x0000b0ff64007986 */ /* 0x0001e4000c101924 */
.L_x_179:
[----:B------:R-:W-:Y:S05]  /*30f0*/  BSYNC.RECONVERGENT B6 ;  /* 0x0000000000067941 */ /* 0x000fea0003800200 */
.L_x_176:
        /* <DEDUP_REMOVED lines=14> */
.L_x_182:
[----:B------:R-:W-:Y:S05]  /*31e0*/  BRA `(.L_x_183) ;  /* 0x0000000000047947 */ /* 0x000fea0003800000 */
.L_x_181:
[----:B------:R0:W-:Y:S02]  /*31f0*/  STG.E desc[UR36][R100.64+0xb4], RZ ;  /* 0x0000b4ff64007986 */ /* 0x0001e4000c101924 */
.L_x_183:
[----:B------:R-:W-:Y:S05]  /*3200*/  BSYNC.RECONVERGENT B6 ;  /* 0x0000000000067941 */ /* 0x000fea0003800200 */
.L_x_180:
        /* <DEDUP_REMOVED lines=14> */
.L_x_186:
[----:B------:R-:W-:Y:S05]  /*32f0*/  BRA `(.L_x_187) ;  /* 0x0000000000047947 */ /* 0x000fea0003800000 */
.L_x_185:
[----:B------:R0:W-:Y:S02]  /*3300*/  STG.E desc[UR36][R100.64+0xb8], RZ ;  /* 0x0000b8ff64007986 */ /* 0x0001e4000c101924 */
.L_x_187:
[----:B------:R-:W-:Y:S05]  /*3310*/  BSYNC.RECONVERGENT B6 ;  /* 0x0000000000067941 */ /* 0x000fea0003800200 */
.L_x_184:
        /* <DEDUP_REMOVED lines=14> */
.L_x_190:
[----:B------:R-:W-:Y:S05]  /*3400*/  BRA `(.L_x_191) ;  /* 0x0000000000047947 */ /* 0x000fea0003800000 */
.L_x_189:
[----:B------:R0:W-:Y:S02]  /*3410*/  STG.E desc[UR36][R100.64+0xbc], RZ ;  /* 0x0000bcff64007986 */ /* 0x0001e4000c101924 */
.L_x_191:
[----:B------:R-:W-:Y:S05]  /*3420*/  BSYNC.RECONVERGENT B6 ;  /* 0x0000000000067941 */ /* 0x000fea0003800200 */
.L_x_188:
        /* <DEDUP_REMOVED lines=14> */
.L_x_194:
[----:B------:R-:W-:Y:S05]  /*3510*/  BRA `(.L_x_195) ;  /* 0x0000000000047947 */ /* 0x000fea0003800000 */
.L_x_193:
[----:B------:R0:W-:Y:S02]  /*3520*/  STG.E desc[UR36][R100.64+0xc0], RZ ;  /* 0x0000c0ff64007986 */ /* 0x0001e4000c101924 */
.L_x_195:
[----:B------:R-:W-:Y:S05]  /*3530*/  BSYNC.RECONVERGENT B6 ;  /* 0x0000000000067941 */ /* 0x000fea0003800200 */
.L_x_192:
        /* <DEDUP_REMOVED lines=14> */
.L_x_198:
[----:B------:R-:W-:Y:S05]  /*3620*/  BRA `(.L_x_199) ;  /* 0x0000000000047947 */ /* 0x000fea0003800000 */
.L_x_197:
[----:B------:R0:W-:Y:S02]  /*3630*/  STG.E desc[UR36][R100.64+0xc4], RZ ;  /* 0x0000c4ff64007986 */ /* 0x0001e4000c101924 */
.L_x_199:
[----:B------:R-:W-:Y:S05]  /*3640*/  BSYNC.RECONVERGENT B6 ;  /* 0x0000000000067941 */ /* 0x000fea0003800200 */
.L_x_196:
        /* <DEDUP_REMOVED lines=14> */
.L_x_202:
[----:B------:R-:W-:Y:S05]  /*3730*/  BRA `(.L_x_203) ;  /* 0x0000000000047947 */ /* 0x000fea0003800000 */
.L_x_201:
[----:B------:R0:W-:Y:S02]  /*3740*/  STG.E desc[UR36][R100.64+0xc8], RZ ;  /* 0x0000c8ff64007986 */ /* 0x0001e4000c101924 */
.L_x_203:
[----:B------:R-:W-:Y:S05]  /*3750*/  BSYNC.RECONVERGENT B6 ;  /* 0x0000000000067941 */ /* 0x000fea0003800200 */
.L_x_200:
        /* <DEDUP_REMOVED lines=14> */
.L_x_206:
[----:B------:R-:W-:Y:S05]  /*3840*/  BRA `(.L_x_207) ;  /* 0x0000000000047947 */ /* 0x000fea0003800000 */
.L_x_205:
[----:B------:R0:W-:Y:S02]  /*3850*/  STG.E desc[UR36][R100.64+0xcc], RZ ;  /* 0x0000ccff64007986 */ /* 0x0001e4000c101924 */
.L_x_207:
[----:B------:R-:W-:Y:S05]  /*3860*/  BSYNC.RECONVERGENT B6 ;  /* 0x0000000000067941 */ /* 0x000fea0003800200 */
.L_x_204:
        /* <DEDUP_REMOVED lines=14> */
.L_x_210:
[----:B------:R-:W-:Y:S05]  /*3950*/  BRA `(.L_x_211) ;  /* 0x0000000000047947 */ /* 0x000fea0003800000 */
.L_x_209:
[----:B------:R0:W-:Y:S02]  /*3960*/  STG.E desc[UR36][R100.64+0xd0], RZ ;  /* 0x0000d0ff64007986 */ /* 0x0001e4000c101924 */
.L_x_211:
[----:B------:R-:W-:Y:S05]  /*3970*/  BSYNC.RECONVERGENT B6 ;  /* 0x0000000000067941 */ /* 0x000fea0003800200 */
.L_x_208:
        /* <DEDUP_REMOVED lines=14> */
.L_x_214:
[----:B------:R-:W-:Y:S05]  /*3a60*/  BRA `(.L_x_215) ;  /* 0x0000000000047947 */ /* 0x000fea0003800000 */
.L_x_213:
[----:B------:R0:W-:Y:S02]  /*3a70*/  STG.E desc[UR36][R100.64+0xd4], RZ ;  /* 0x0000d4ff64007986 */ /* 0x0001e4000c101924 */
.L_x_215:
[----:B------:R-:W-:Y:S05]  /*3a80*/  BSYNC.RECONVERGENT B6 ;  /* 0x0000000000067941 */ /* 0x000fea0003800200 */
.L_x_212:
        /* <DEDUP_REMOVED lines=14> */
.L_x_218:
[----:B------:R-:W-:Y:S05]  /*3b70*/  BRA `(.L_x_219) ;  /* 0x0000000000047947 */ /* 0x000fea0003800000 */
.L_x_217:
[----:B------:R0:W-:Y:S02]  /*3b80*/  STG.E desc[UR36][R100.64+0xd8], RZ ;  /* 0x0000d8ff64007986 */ /* 0x0001e4000c101924 */
.L_x_219:
[----:B------:R-:W-:Y:S05]  /*3b90*/  BSYNC.RECONVERGENT B6 ;  /* 0x0000000000067941 */ /* 0x000fea0003800200 */
.L_x_216:
        /* <DEDUP_REMOVED lines=14> */
.L_x_222:
[----:B------:R-:W-:Y:S05]  /*3c80*/  BRA `(.L_x_223) ;  /* 0x0000000000047947 */ /* 0x000fea0003800000 */
.L_x_221:
[----:B------:R0:W-:Y:S02]  /*3c90*/  STG.E desc[UR36][R100.64+0xdc], RZ ;  /* 0x0000dcff64007986 */ /* 0x0001e4000c101924 */
.L_x_223:
[----:B------:R-:W-:Y:S05]  /*3ca0*/  BSYNC.RECONVERGENT B6 ;  /* 0x0000000000067941 */ /* 0x000fea0003800200 */
.L_x_220:
        /* <DEDUP_REMOVED lines=14> */
.L_x_226:
[----:B------:R-:W-:Y:S05]  /*3d90*/  BRA `(.L_x_227) ;  /* 0x0000000000047947 */ /* 0x000fea0003800000 */
.L_x_225:
[----:B------:R0:W-:Y:S02]  /*3da0*/  STG.E desc[UR36][R100.64+0xe0], RZ ;  /* 0x0000e0ff64007986 */ /* 0x0001e4000c101924 */
.L_x_227:
[----:B------:R-:W-:Y:S05]  /*3db0*/  BSYNC.RECONVERGENT B6 ;  /* 0x0000000000067941 */ /* 0x000fea0003800200 */
.L_x_224:
        /* <DEDUP_REMOVED lines=14> */
.L_x_230:
[----:B------:R-:W-:Y:S05]  /*3ea0*/  BRA `(.L_x_231) ;  /* 0x0000000000047947 */ /* 0x000fea0003800000 */
.L_x_229:
[----:B------:R0:W-:Y:S02]  /*3eb0*/  STG.E desc[UR36][R100.64+0xe4], RZ ;  /* 0x0000e4ff64007986 */ /* 0x0001e4000c101924 */
.L_x_231:
[----:B------:R-:W-:Y:S05]  /*3ec0*/  BSYNC.RECONVERGENT B6 ;  /* 0x0000000000067941 */ /* 0x000fea0003800200 */
.L_x_228:
        /* <DEDUP_REMOVED lines=14> */
.L_x_234:
[----:B------:R-:W-:Y:S05]  /*3fb0*/  BRA `(.L_x_235) ;  /* 0x0000000000047947 */ /* 0x000fea0003800000 */
.L_x_233:
[----:B------:R0:W-:Y:S02]  /*3fc0*/  STG.E desc[UR36][R100.64+0xe8], RZ ;  /* 0x0000e8ff64007986 */ /* 0x0001e4000c101924 */
.L_x_235:
[----:B------:R-:W-:Y:S05]  /*3fd0*/  BSYNC.RECONVERGENT B6 ;  /* 0x0000000000067941 */ /* 0x000fea0003800200 */
.L_x_232:
        /* <DEDUP_REMOVED lines=14> */
.L_x_238:
[----:B------:R-:W-:Y:S05]  /*40c0*/  BRA `(.L_x_239) ;  /* 0x0000000000047947 */ /* 0x000fea0003800000 */
.L_x_237:
[----:B------:R0:W-:Y:S02]  /*40d0*/  STG.E desc[UR36][R100.64+0xec], RZ ;  /* 0x0000ecff64007986 */ /* 0x0001e4000c101924 */
.L_x_239:
[----:B------:R-:W-:Y:S05]  /*40e0*/  BSYNC.RECONVERGENT B6 ;  /* 0x0000000000067941 */ /* 0x000fea0003800200 */
.L_x_236:
        /* <DEDUP_REMOVED lines=14> */
.L_x_242:
[----:B------:R-:W-:Y:S05]  /*41d0*/  BRA `(.L_x_243) ;  /* 0x0000000000047947 */ /* 0x000fea0003800000 */
.L_x_241:
[----:B------:R0:W-:Y:S02]  /*41e0*/  STG.E desc[UR36][R100.64+0xf0], RZ ;  /* 0x0000f0ff64007986 */ /* 0x0001e4000c101924 */
.L_x_243:
[----:B------:R-:W-:Y:S05]  /*41f0*/  BSYNC.RECONVERGENT B6 ;  /* 0x0000000000067941 */ /* 0x000fea0003800200 */
.L_x_240:
        /* <DEDUP_REMOVED lines=14> */
.L_x_246:
[----:B------:R-:W-:Y:S05]  /*42e0*/  BRA `(.L_x_247) ;  /* 0x0000000000047947 */ /* 0x000fea0003800000 */
.L_x_245:
[----:B------:R0:W-:Y:S02]  /*42f0*/  STG.E desc[UR36][R100.64+0xf4], RZ ;  /* 0x0000f4ff64007986 */ /* 0x0001e4000c101924 */
.L_x_247:
[----:B------:R-:W-:Y:S05]  /*4300*/  BSYNC.RECONVERGENT B6 ;  /* 0x0000000000067941 */ /* 0x000fea0003800200 */
.L_x_244:
        /* <DEDUP_REMOVED lines=14> */
.L_x_250:
[----:B------:R-:W-:Y:S05]  /*43f0*/  BRA `(.L_x_251) ;  /* 0x0000000000047947 */ /* 0x000fea0003800000 */
.L_x_249:
[----:B------:R0:W-:Y:S02]  /*4400*/  STG.E desc[UR36][R100.64+0xf8], RZ ;  /* 0x0000f8ff64007986 */ /* 0x0001e4000c101924 */
.L_x_251:
[----:B------:R-:W-:Y:S05]  /*4410*/  BSYNC.RECONVERGENT B6 ;  /* 0x0000000000067941 */ /* 0x000fea0003800200 */
.L_x_248:
        /* <DEDUP_REMOVED lines=14> */
.L_x_254:
[----:B------:R-:W-:Y:S05]  /*4500*/  BRA `(.L_x_255) ;  /* 0x0000000000047947 */ /* 0x000fea0003800000 */
.L_x_253:
[----:B------:R0:W-:Y:S02]  /*4510*/  STG.E desc[UR36][R100.64+0xfc], RZ ;  /* 0x0000fcff64007986 */ /* 0x0001e4000c101924 */
.L_x_255:
[----:B------:R-:W-:Y:S05]  /*4520*/  BSYNC.RECONVERGENT B6 ;  /* 0x0000000000067941 */ /* 0x000fea0003800200 */
.L_x_252:
        /* <DEDUP_REMOVED lines=14> */
.L_x_258:
[----:B------:R-:W-:Y:S05]  /*4610*/  BRA `(.L_x_259) ;  /* 0x0000000000047947 */ /* 0x000fea0003800000 */
.L_x_257:
[----:B------:R0:W-:Y:S02]  /*4620*/  STG.E desc[UR36][R100.64+0x100], RZ ;  /* 0x000100ff64007986 */ /* 0x0001e4000c101924 */
.L_x_259:
[----:B------:R-:W-:Y:S05]  /*4630*/  BSYNC.RECONVERGENT B6 ;  /* 0x0000000000067941 */ /* 0x000fea0003800200 */
.L_x_256:
        /* <DEDUP_REMOVED lines=14> */
.L_x_262:
[----:B------:R-:W-:Y:S05]  /*4720*/  BRA `(.L_x_263) ;  /* 0x0000000000047947 */ /* 0x000fea0003800000 */
.L_x_261:
[----:B------:R0:W-:Y:S02]  /*4730*/  STG.E desc[UR36][R100.64+0x104], RZ ;  /* 0x000104ff64007986 */ /* 0x0001e4000c101924 */
.L_x_263:
[----:B------:R-:W-:Y:S05]  /*4740*/  BSYNC.RECONVERGENT B6 ;  /* 0x0000000000067941 */ /* 0x000fea0003800200 */
.L_x_260:
[----:B------:R-:W-:Y:S01]  /*4750*/  IADD3 R27, PT, PT, R97, 0x42, RZ ;  /* 0x00000042611b7810 */ /* 0x000fe20007ffe0ff */
[----:B------:R-:W-:Y:S03]  /*4760*/  BSSY.RECONVERGENT B6, `(.L_x_264) ;  /* 0x0000010000067945 */ /* 0x000fe60003800200 */
[----:B------:R-:W-:-:S04]  /*4770*/  ISETP.GE.AND P0, PT, R27, UR38, PT ;  /* 0x000000261b007c0c */ /* 0x000fc8000bf06270 */
[----:B------:R-:W-:-:S09]  /*4780*/  P2R R115, PR, RZ, 0x1 ;  /* 0x00000001ff737803 */ /* 0x000fd20000000000 */
        /* <DEDUP_REMOVED lines=11> */
.L_x_266:
[----:B------:R-:W-:Y:S05]  /*4840*/  BRA `(.L_x_267) ;  /* 0x0000000000047947 */ /* 0x000fea0003800000 */
.L_x_265:
[----:B------:R0:W-:Y:S02]  /*4850*/  STG.E desc[UR36][R100.64+0x108], RZ ;  /* 0x000108ff64007986 */ /* 0x0001e4000c101924 */
.L_x_267:
[----:B------:R-:W-:Y:S05]  /*4860*/  BSYNC.RECONVERGENT B6 ;  /* 0x0000000000067941 */ /* 0x000fea0003800200 */
.L_x_264:
        /* <DEDUP_REMOVED lines=15> */
.L_x_270:
[----:B------:R-:W-:Y:S05]  /*4960*/  BRA `(.L_x_271) ;  /* 0x0000000000047947 */ /* 0x000fea0003800000 */
.L_x_269:
[----:B------:R0:W-:Y:S02]  /*4970*/  STG.E desc[UR36][R100.64+0x10c], RZ ;  /* 0x00010cff64007986 */ /* 0x0001e4000c101924 */
.L_x_271:
[----:B------:R-:W-:Y:S05]  /*4980*/  BSYNC.RECONVERGENT B6 ;  /* 0x0000000000067941 */ /* 0x000fea0003800200 */
.L_x_268:
        /* <DEDUP_REMOVED lines=15> */
.L_x_274:
[----:B------:R-:W-:Y:S05]  /*4a80*/  BRA `(.L_x_275) ;  /* 0x0000000000047947 */ /* 0x000fea0003800000 */
.L_x_273:
[----:B------:R0:W-:Y:S02]  /*4a90*/  STG.E desc[UR36][R100.64+0x110], RZ ;  /* 0x000110ff64007986 */ /* 0x0001e4000c101924 */
.L_x_275:
[----:B------:R-:W-:Y:S05]  /*4aa0*/  BSYNC.RECONVERGENT B6 ;  /* 0x0000000000067941 */ /* 0x000fea0003800200 */
.L_x_272:
        /* <DEDUP_REMOVED lines=15> */
.L_x_278:
[----:B------:R-:W-:Y:S05]  /*4ba0*/  BRA `(.L_x_279) ;  /* 0x0000000000047947 */ /* 0x000fea0003800000 */
.L_x_277:
[----:B------:R0:W-:Y:S02]  /*4bb0*/  STG.E desc[UR36][R100.64+0x114], RZ ;  /* 0x000114ff64007986 */ /* 0x0001e4000c101924 */
.L_x_279:
[----:B------:R-:W-:Y:S05]  /*4bc0*/  BSYNC.RECONVERGENT B6 ;  /* 0x0000000000067941 */ /* 0x000fea0003800200 */
.L_x_276:
        /* <DEDUP_REMOVED lines=15> */
.L_x_282:
[----:B------:R-:W-:Y:S05]  /*4cc0*/  BRA `(.L_x_283) ;  /* 0x0000000000047947 */ /* 0x000fea0003800000 */
.L_x_281:
[----:B------:R0:W-:Y:S02]  /*4cd0*/  STG.E desc[UR36][R100.64+0x118], RZ ;  /* 0x000118ff64007986 */ /* 0x0001e4000c101924 */
.L_x_283:
[----:B------:R-:W-:Y:S05]  /*4ce0*/  BSYNC.RECONVERGENT B6 ;  /* 0x0000000000067941 */ /* 0x000fea0003800200 */
.L_x_280:
        /* <DEDUP_REMOVED lines=15> */
.L_x_286:
[----:B------:R-:W-:Y:S05]  /*4de0*/  BRA `(.L_x_287) ;  /* 0x0000000000047947 */ /* 0x000fea0003800000 */
.L_x_285:
[----:B------:R0:W-:Y:S02]  /*4df0*/  STG.E desc[UR36][R100.64+0x11c], RZ ;  /* 0x00011cff64007986 */ /* 0x0001e4000c101924 */
.L_x_287:
[----:B------:R-:W-:Y:S05]  /*4e00*/  BSYNC.RECONVERGENT B6 ;  /* 0x0000000000067941 */ /* 0x000fea0003800200 */
.L_x_284:
        /* <DEDUP_REMOVED lines=14> */
.L_x_290:
[----:B------:R-:W-:Y:S05]  /*4ef0*/  BRA `(.L_x_291) ;  /* 0x0000000000047947 */ /* 0x000fea0003800000 */
.L_x_289:
[----:B------:R0:W-:Y:S02]  /*4f00*/  STG.E desc[UR36][R100.64+0x120], RZ ;  /* 0x000120ff64007986 */ /* 0x0001e4000c101924 */
.L_x_291:
[----:B------:R-:W-:Y:S05]  /*4f10*/  BSYNC.RECONVERGENT B6 ;  /* 0x0000000000067941 */ /* 0x000fea0003800200 */
.L_x_288:
        /* <DEDUP_REMOVED lines=14> */
.L_x_294:
[----:B------:R-:W-:Y:S05]  /*5000*/  BRA `(.L_x_295) ;  /* 0x0000000000047947 */ /* 0x000fea0003800000 */
.L_x_293:
[----:B------:R0:W-:Y:S02]  /*5010*/  STG.E desc[UR36][R100.64+0x124], RZ ;  /* 0x000124ff64007986 */ /* 0x0001e4000c101924 */
.L_x_295:
[----:B------:R-:W-:Y:S05]  /*5020*/  BSYNC.RECONVERGENT B6 ;  /* 0x0000000000067941 */ /* 0x000fea0003800200 */
.L_x_292:
        /* <DEDUP_REMOVED lines=14> */
.L_x_298:
[----:B------:R-:W-:Y:S05]  /*5110*/  BRA `(.L_x_299) ;  /* 0x0000000000047947 */ /* 0x000fea0003800000 */
.L_x_297:
[----:B------:R0:W-:Y:S02]  /*5120*/  STG.E desc[UR36][R100.64+0x128], RZ ;  /* 0x000128ff64007986 */ /* 0x0001e4000c101924 */
.L_x_299:
[----:B------:R-:W-:Y:S05]  /*5130*/  BSYNC.RECONVERGENT B6 ;  /* 0x0000000000067941 */ /* 0x000fea0003800200 */
.L_x_296:
        /* <DEDUP_REMOVED lines=14> */
.L_x_302:
[----:B------:R-:W-:Y:S05]  /*5220*/  BRA `(.L_x_303) ;  /* 0x0000000000047947 */ /* 0x000fea0003800000 */
.L_x_301:
[----:B------:R0:W-:Y:S02]  /*5230*/  STG.E desc[UR36][R100.64+0x12c], RZ ;  /* 0x00012cff64007986 */ /* 0x0001e4000c101924 */
.L_x_303:
[----:B------:R-:W-:Y:S05]  /*5240*/  BSYNC.RECONVERGENT B6 ;  /* 0x0000000000067941 */ /* 0x000fea0003800200 */
.L_x_300:
        /* <DEDUP_REMOVED lines=14> */
.L_x_306:
[----:B------:R-:W-:Y:S05]  /*5330*/  BRA `(.L_x_307) ;  /* 0x0000000000047947 */ /* 0x000fea0003800000 */
.L_x_305:
[----:B------:R0:W-:Y:S02]  /*5340*/  STG.E desc[UR36][R100.64+0x130], RZ ;  /* 0x000130ff64007986 */ /* 0x0001e4000c101924 */
.L_x_307:
[----:B------:R-:W-:Y:S05]  /*5350*/  BSYNC.RECONVERGENT B6 ;  /* 0x0000000000067941 */ /* 0x000fea0003800200 */
.L_x_304:
        /* <DEDUP_REMOVED lines=14> */
.L_x_310:
[----:B------:R-:W-:Y:S05]  /*5440*/  BRA `(.L_x_311) ;  /* 0x0000000000047947 */ /* 0x000fea0003800000 */
.L_x_309:
[----:B------:R0:W-:Y:S02]  /*5450*/  STG.E desc[UR36][R100.64+0x134], RZ ;  /* 0x000134ff64007986 */ /* 0x0001e4000c101924 */
.L_x_311:
[----:B------:R-:W-:Y:S05]  /*5460*/  BSYNC.RECONVERGENT B6 ;  /* 0x0000000000067941 */ /* 0x000fea0003800200 */
.L_x_308:
        /* <DEDUP_REMOVED lines=14> */
.L_x_314:
[----:B------:R-:W-:Y:S05]  /*5550*/  BRA `(.L_x_315) ;  /* 0x0000000000047947 */ /* 0x000fea0003800000 */
.L_x_313:
[----:B------:R0:W-:Y:S02]  /*5560*/  STG.E desc[UR36][R100.64+0x138], RZ ;  /* 0x000138ff64007986 */ /* 0x0001e4000c101924 */
.L_x_315:
[----:B------:R-:W-:Y:S05]  /*5570*/  BSYNC.RECONVERGENT B6 ;  /* 0x0000000000067941 */ /* 0x000fea0003800200 */
.L_x_312:
        /* <DEDUP_REMOVED lines=14> */
.L_x_318:
[----:B------:R-:W-:Y:S05]  /*5660*/  BRA `(.L_x_319) ;  /* 0x0000000000047947 */ /* 0x000fea0003800000 */
.L_x_317:
[----:B------:R0:W-:Y:S02]  /*5670*/  STG.E desc[UR36][R100.64+0x13c], RZ ;  /* 0x00013cff64007986 */ /* 0x0001e4000c101924 */
.L_x_319:
[----:B------:R-:W-:Y:S05]  /*5680*/  BSYNC.RECONVERGENT B6 ;  /* 0x0000000000067941 */ /* 0x000fea0003800200 */
.L_x_316:
        /* <DEDUP_REMOVED lines=14> */
.L_x_322:
[----:B------:R-:W-:Y:S05]  /*5770*/  BRA `(.L_x_323) ;  /* 0x0000000000047947 */ /* 0x000fea0003800000 */
.L_x_321:
[----:B------:R0:W-:Y:S02]  /*5780*/  STG.E desc[UR36][R100.64+0x140], RZ ;  /* 0x000140ff64007986 */ /* 0x0001e4000c101924 */
.L_x_323:
[----:B------:R-:W-:Y:S05]  /*5790*/  BSYNC.RECONVERGENT B6 ;  /* 0x0000000000067941 */ /* 0x000fea0003800200 */
.L_x_320:
        /* <DEDUP_REMOVED lines=14> */
.L_x_326:
[----:B------:R-:W-:Y:S05]  /*5880*/  BRA `(.L_x_327) ;  /* 0x0000000000047947 */ /* 0x000fea0003800000 */
.L_x_325:
[----:B------:R0:W-:Y:S02]  /*5890*/  STG.E desc[UR36][R100.64+0x144], RZ ;  /* 0x000144ff64007986 */ /* 0x0001e4000c101924 */
.L_x_327:
[----:B------:R-:W-:Y:S05]  /*58a0*/  BSYNC.RECONVERGENT B6 ;  /* 0x0000000000067941 */ /* 0x000fea0003800200 */
.L_x_324:
        /* <DEDUP_REMOVED lines=14> */
.L_x_330:
[----:B------:R-:W-:Y:S05]  /*5990*/  BRA `(.L_x_331) ;  /* 0x0000000000047947 */ /* 0x000fea0003800000 */
.L_x_329:
[----:B------:R0:W-:Y:S02]  /*59a0*/  STG.E desc[UR36][R100.64+0x148], RZ ;  /* 0x000148ff64007986 */ /* 0x0001e4000c101924 */
.L_x_331:
[----:B------:R-:W-:Y:S05]  /*59b0*/  BSYNC.RECONVERGENT B6 ;  /* 0x0000000000067941 */ /* 0x000fea0003800200 */
.L_x_328:
        /* <DEDUP_REMOVED lines=14> */
.L_x_334:
[----:B------:R-:W-:Y:S05]  /*5aa0*/  BRA `(.L_x_335) ;  /* 0x0000000000047947 */ /* 0x000fea0003800000 */
.L_x_333:
[----:B------:R0:W-:Y:S02]  /*5ab0*/  STG.E desc[UR36][R100.64+0x14c], RZ ;  /* 0x00014cff64007986 */ /* 0x0001e4000c101924 */
.L_x_335:
[----:B------:R-:W-:Y:S05]  /*5ac0*/  BSYNC.RECONVERGENT B6 ;  /* 0x0000000000067941 */ /* 0x000fea0003800200 */
.L_x_332:
        /* <DEDUP_REMOVED lines=14> */
.L_x_338:
[----:B------:R-:W-:Y:S05]  /*5bb0*/  BRA `(.L_x_339) ;  /* 0x0000000000047947 */ /* 0x000fea0003800000 */
.L_x_337:
[----:B------:R0:W-:Y:S02]  /*5bc0*/  STG.E desc[UR36][R100.64+0x150], RZ ;  /* 0x000150ff64007986 */ /* 0x0001e4000c101924 */
.L_x_339:
[----:B------:R-:W-:Y:S05]  /*5bd0*/  BSYNC.RECONVERGENT B6 ;  /* 0x0000000000067941 */ /* 0x000fea0003800200 */
.L_x_336:
        /* <DEDUP_REMOVED lines=14> */
.L_x_342:
[----:B------:R-:W-:Y:S05]  /*5cc0*/  BRA `(.L_x_343) ;  /* 0x0000000000047947 */ /* 0x000fea0003800000 */
.L_x_341:
[----:B------:R0:W-:Y:S02]  /*5cd0*/  STG.E desc[UR36][R100.64+0x154], RZ ;  /* 0x000154ff64007986 */ /* 0x0001e4000c101924 */
.L_x_343:
[----:B------:R-:W-:Y:S05]  /*5ce0*/  BSYNC.RECONVERGENT B6 ;  /* 0x0000000000067941 */ /* 0x000fea0003800200 */
.L_x_340:
        /* <DEDUP_REMOVED lines=14> */
.L_x_346:
[----:B------:R-:W-:Y:S05]  /*5dd0*/  BRA `(.L_x_347) ;  /* 0x0000000000047947 */ /* 0x000fea0003800000 */
.L_x_345:
[----:B------:R0:W-:Y:S02]  /*5de0*/  STG.E desc[UR36][R100.64+0x158], RZ ;  /* 0x000158ff64007986 */ /* 0x0001e4000c101924 */
.L_x_347:
[----:B------:R-:W-:Y:S05]  /*5df0*/  BSYNC.RECONVERGENT B6 ;  /* 0x0000000000067941 */ /* 0x000fea0003800200 */
.L_x_344:
        /* <DEDUP_REMOVED lines=8> */
[----:B------:R-:W-:Y:S02]  /*5e80*/  MOV R7, R93 ;  /* 0x0000005d00077202 */ /* 0x000fe40000000f00 */
[----:B------:R-:W0:Y:S01]  /*5e90*/  LDC.64 R2, c[0x4][R2] ;  /* 0x0100000002027b82 */ /* 0x000e220000000a00 */
[----:B-----5:R-:W-:Y:S02]  /*5ea0*/  IMAD.U32 R4, RZ, RZ, UR4 ;  /* 0x00000004ff047e24 */ /* 0x020fe4000f8e00ff */
[----:B------:R-:W-:-:S07]  /*5eb0*/  IMAD.U32 R5, RZ, RZ, UR5 ;  /* 0x00000005ff057e24 */ /* 0x000fce000f8e00ff */
[----:B------:R-:W-:-:S07]  /*5ec0*/  LEPC R20, `(.L_x_350) ;  /* 0x000000001014794e */ /* 0x000fce0000000000 */
[----:B01234-:R-:W-:Y:S05]  /*5ed0*/  CALL.ABS.NOINC R2 ;  /* 0x0000000002007343 */ /* 0x01ffea0003c00000 */
.L_x_350:
[----:B------:R-:W-:Y:S05]  /*5ee0*/  BRA `(.L_x_351) ;  /* 0x0000000000047947 */ /* 0x000fea0003800000 */
.L_x_349:
[----:B------:R0:W-:Y:S02]  /*5ef0*/  STG.E desc[UR36][R100.64+0x15c], RZ ;  /* 0x00015cff64007986 */ /* 0x0001e4000c101924 */
.L_x_351:
[----:B------:R-:W-:Y:S05]  /*5f00*/  BSYNC.RECONVERGENT B6 ;  /* 0x0000000000067941 */ /* 0x000fea0003800200 */
.L_x_348:
[----:B------:R-:W-:Y:S01]  /*5f10*/  VIADD R84, R97, 0x58 ;  /* 0x0000005861547836 */ /* 0x000fe20000000000 */
[----:B------:R-:W-:Y:S04]  /*5f20*/  BSSY.RECONVERGENT B6, `(.L_x_352) ;  /* 0x000000f000067945 */ /* 0x000fe80003800200 */
[----:B------:R-:W-:-:S13]  /*5f30*/  ISETP.GE.AND P0, PT, R84, UR38, PT ;  /* 0x0000002654007c0c */ /* 0x000fda000bf06270 */
[----:B------:R-:W-:Y:S05]  /*5f40*/  @!P0 BRA `(.L_x_353) ;  /* 0x00000000002c8947 */ /* 0x000fea0003800000 */
[----:B------:R-:W-:Y:S01]  /*5f50*/  MOV R2, 0x0 ;  /* 0x0000000000027802 */ /* 0x000fe20000000f00 */
[----:B------:R0:W-:Y:S01]  /*5f60*/  STL [R1], R84 ;  /* 0x0000005401007387 */ /* 0x0001e20000100800 */
[----:B------:R-:W5:Y:S01]  /*5f70*/  LDCU.64 UR4, c[0x4][0x8] ;  /* 0x01000100ff0477ac */ /* 0x000f620008000a00 */
[----:B------:R-:W-:Y:S01]  /*5f80*/  MOV R6, R95 ;  /* 0x0000005f00067202 */ /* 0x000fe20000000f00 */
[----:B------:R-:W-:Y:S02]  /*5f90*/  IMAD.MOV.U32 R7, RZ, RZ, R93 ;  /* 0x000000ffff077224 */ /* 0x000fe400078e005d */
[----:B------:R-:W0:Y:S01]  /*5fa0*/  LDC.64 R2, c[0x4][R2] ;  /* 0x0100000002027b82 */ /* 0x000e220000000a00 */
[----:B-----5:R-:W-:Y:S02]  /*5fb0*/  IMAD.U32 R4, RZ, RZ, UR4 ;  /* 0x00000004ff047e24 */ /* 0x020fe4000f8e00ff */
[----:B------:R-:W-:-:S07]  /*5fc0*/  IMAD.U32 R5, RZ, RZ, UR5 ;  /* 0x00000005ff057e24 */ /* 0x000fce000f8e00ff */
[----:B------:R-:W-:-:S07]  /*5fd0*/  LEPC R20, `(.L_x_354) ;  /* 0x000000001014794e */ /* 0x000fce0000000000 */
[----:B01234-:R-:W-:Y:S05]  /*5fe0*/  CALL.ABS.NOINC R2 ;  /* 0x0000000002007343 */ /* 0x01ffea0003c00000 */
.L_x_354:
[----:B------:R-:W-:Y:S05]  /*5ff0*/  BRA `(.L_x_355) ;  /* 0x0000000000047947 */ /* 0x000fea0003800000 */
.L_x_353:
[----:B------:R0:W-:Y:S02]  /*6000*/  STG.E desc[UR36][R100.64+0x160], RZ ;  /* 0x000160ff64007986 */ /* 0x0001e4000c101924 */
.L_x_355:
[----:B------:R-:W-:Y:S05]  /*6010*/  BSYNC.RECONVERGENT B6 ;  /* 0x0000000000067941 */ /* 0x000fea0003800200 */
.L_x_352:
[----:B------:R-:W-:Y:S01]  /*6020*/  VIADD R82, R97, 0x59 ;  /* 0x0000005961527836 */ /* 0x000fe20000000000 */
[----:B------:R-:W-:Y:S04]  /*6030*/  BSSY.RECONVERGENT B6, `(.L_x_356) ;  /* 0x000000f000067945 */ /* 0x000fe80003800200 */
        /* <DEDUP_REMOVED lines=8> */
[----:B-----5:R-:W-:Y:S01]  /*60c0*/  IMAD.U32 R4, RZ, RZ, UR4 ;  /* 0x00000004ff047e24 */ /* 0x020fe2000f8e00ff */
[----:B------:R-:W-:-:S07]  /*60d0*/  MOV R5, UR5 ;  /* 0x0000000500057c02 */ /* 0x000fce0008000f00 */
[----:B------:R-:W-:-:S07]  /*60e0*/  LEPC R20, `(.L_x_358) ;  /* 0x000000001014794e */ /* 0x000fce0000000000 */
[----:B01234-:R-:W-:Y:S05]  /*60f0*/  CALL.ABS.NOINC R2 ;  /* 0x0000000002007343 */ /* 0x01ffea0003c00000 */
.L_x_358:
[----:B------:R-:W-:Y:S05]  /*6100*/  BRA `(.L_x_359) ;  /* 0x0000000000047947 */ /* 0x000fea0003800000 */
.L_x_357:
[----:B------:R0:W-:Y:S02]  /*6110*/  STG.E desc[UR36][R100.64+0x164], RZ ;  /* 0x000164ff64007986 */ /* 0x0001e4000c101924 */
.L_x_359:
[----:B------:R-:W-:Y:S05]  /*6120*/  BSYNC.RECONVERGENT B6 ;  /* 0x0000000000067941 */ /* 0x000fea0003800200 */
.L_x_356:
        /* <DEDUP_REMOVED lines=10> */
[----:B-----5:R-:W-:Y:S01]  /*61d0*/  MOV R4, UR4 ;  /* 0x0000000400047c02 */ /* 0x020fe20008000f00 */
[----:B------:R-:W-:-:S07]  /*61e0*/  IMAD.U32 R5, RZ, RZ, UR5 ;  /* 0x00000005ff057e24 */ /* 0x000fce000f8e00ff */
[----:B------:R-:W-:-:S07]  /*61f0*/  LEPC R20, `(.L_x_362) ;  /* 0x000000001014794e */ /* 0x000fce0000000000 */
[----:B01234-:R-:W-:Y:S05]  /*6200*/  CALL.ABS.NOINC R2 ;  /* 0x0000000002007343 */ /* 0x01ffea0003c00000 */
.L_x_362:
[----:B------:R-:W-:Y:S05]  /*6210*/  BRA `(.L_x_363) ;  /* 0x0000000000047947 */ /* 0x000fea0003800000 */
.L_x_361:
[----:B------:R0:W-:Y:S02]  /*6220*/  STG.E desc[UR36][R100.64+0x168], RZ ;  /* 0x000168ff64007986 */ /* 0x0001e4000c101924 */
.L_x_363:
[----:B------:R-:W-:Y:S05]  /*6230*/  BSYNC.RECONVERGENT B6 ;  /* 0x0000000000067941 */ /* 0x000fea0003800200 */
.L_x_360:
        /* <DEDUP_REMOVED lines=14> */
.L_x_366:
[----:B------:R-:W-:Y:S05]  /*6320*/  BRA `(.L_x_367) ;  /* 0x0000000000047947 */ /* 0x000fea0003800000 */
.L_x_365:
[----:B------:R0:W-:Y:S02]  /*6330*/  STG.E desc[UR36][R100.64+0x16c], RZ ;  /* 0x00016cff64007986 */ /* 0x0001e4000c101924 */
.L_x_367:
[----:B------:R-:W-:Y:S05]  /*6340*/  BSYNC.RECONVERGENT B6 ;  /* 0x0000000000067941 */ /* 0x000fea0003800200 */
.L_x_364:
        /* <DEDUP_REMOVED lines=14> */
.L_x_370:
[----:B------:R-:W-:Y:S05]  /*6430*/  BRA `(.L_x_371) ;  /* 0x0000000000047947 */ /* 0x000fea0003800000 */
.L_x_369:
[----:B------:R0:W-:Y:S02]  /*6440*/  STG.E desc[UR36][R100.64+0x170], RZ ;  /* 0x000170ff64007986 */ /* 0x0001e4000c101924 */
.L_x_371:
[----:B------:R-:W-:Y:S05]  /*6450*/  BSYNC.RECONVERGENT B6 ;  /* 0x0000000000067941 */ /* 0x000fea0003800200 */
.L_x_368:
        /* <DEDUP_REMOVED lines=14> */
.L_x_374:
[----:B------:R-:W-:Y:S05]  /*6540*/  BRA `(.L_x_375) ;  /* 0x0000000000047947 */ /* 0x000fea0003800000 */
.L_x_373:
[----:B------:R0:W-:Y:S02]  /*6550*/  STG.E desc[UR36][R100.64+0x174], RZ ;  /* 0x000174ff64007986 */ /* 0x0001e4000c101924 */
.L_x_375:
[----:B------:R-:W-:Y:S05]  /*6560*/  BSYNC.RECONVERGENT B6 ;  /* 0x0000000000067941 */ /* 0x000fea0003800200 */
.L_x_372:
        /* <DEDUP_REMOVED lines=14> */
.L_x_378:
[----:B------:R-:W-:Y:S05]  /*6650*/  BRA `(.L_x_379) ;  /* 0x0000000000047947 */ /* 0x000fea0003800000 */
.L_x_377:
[----:B------:R0:W-:Y:S02]  /*6660*/  STG.E desc[UR36][R100.64+0x178], RZ ;  /* 0x000178ff64007986 */ /* 0x0001e4000c101924 */
.L_x_379:
[----:B------:R-:W-:Y:S05]  /*6670*/  BSYNC.RECONVERGENT B6 ;  /* 0x0000000000067941 */ /* 0x000fea0003800200 */
.L_x_376:
        /* <DEDUP_REMOVED lines=14> */
.L_x_382:
[----:B------:R-:W-:Y:S05]  /*6760*/  BRA `(.L_x_383) ;  /* 0x0000000000047947 */ /* 0x000fea0003800000 */
.L_x_381:
[----:B------:R0:W-:Y:S02]  /*6770*/  STG.E desc[UR36][R100.64+0x17c], RZ ;  /* 0x00017cff64007986 */ /* 0x0001e4000c101924 */
.L_x_383:
[----:B------:R-:W-:Y:S05]  /*6780*/  BSYNC.RECONVERGENT B6 ;  /* 0x0000000000067941 */ /* 0x000fea0003800200 */
.L_x_380:
        /* <DEDUP_REMOVED lines=14> */
.L_x_386:
[----:B------:R-:W-:Y:S05]  /*6870*/  BRA `(.L_x_387) ;  /* 0x0000000000047947 */ /* 0x000fea0003800000 */
.L_x_385:
[----:B------:R0:W-:Y:S02]  /*6880*/  STG.E desc[UR36][R100.64+0x180], RZ ;  /* 0x000180ff64007986 */ /* 0x0001e4000c101924 */
.L_x_387:
[----:B------:R-:W-:Y:S05]  /*6890*/  BSYNC.RECONVERGENT B6 ;  /* 0x0000000000067941 */ /* 0x000fea0003800200 */
.L_x_384:
        /* <DEDUP_REMOVED lines=14> */
.L_x_390:
[----:B------:R-:W-:Y:S05]  /*6980*/  BRA `(.L_x_391) ;  /* 0x0000000000047947 */ /* 0x000fea0003800000 */
.L_x_389:
[----:B------:R0:W-:Y:S02]  /*6990*/  STG.E desc[UR36][R100.64+0x184], RZ ;  /* 0x000184ff64007986 */ /* 0x0001e4000c101924 */
.L_x_391:
[----:B------:R-:W-:Y:S05]  /*69a0*/  BSYNC.RECONVERGENT B6 ;  /* 0x0000000000067941 */ /* 0x000fea0003800200 */
.L_x_388:
        /* <DEDUP_REMOVED lines=14> */
.L_x_394:
[----:B------:R-:W-:Y:S05]  /*6a90*/  BRA `(.L_x_395) ;  /* 0x0000000000047947 */ /* 0x000fea0003800000 */
.L_x_393:
[----:B------:R0:W-:Y:S02]  /*6aa0*/  STG.E desc[UR36][R100.64+0x188], RZ ;  /* 0x000188ff64007986 */ /* 0x0001e4000c101924 */
.L_x_395:
[----:B------:R-:W-:Y:S05]  /*6ab0*/  BSYNC.RECONVERGENT B6 ;  /* 0x0000000000067941 */ /* 0x000fea0003800200 */
.L_x_392:
        /* <DEDUP_REMOVED lines=14> */
.L_x_398:
[----:B------:R-:W-:Y:S05]  /*6ba0*/  BRA `(.L_x_399) ;  /* 0x0000000000047947 */ /* 0x000fea0003800000 */
.L_x_397:
[----:B------:R0:W-:Y:S02]  /*6bb0*/  STG.E desc[UR36][R100.64+0x18c], RZ ;  /* 0x00018cff64007986 */ /* 0x0001e4000c101924 */
.L_x_399:
[----:B------:R-:W-:Y:S05]  /*6bc0*/  BSYNC.RECONVERGENT B6 ;  /* 0x0000000000067941 */ /* 0x000fea0003800200 */
.L_x_396:
        /* <DEDUP_REMOVED lines=14> */
.L_x_402:
[----:B------:R-:W-:Y:S05]  /*6cb0*/  BRA `(.L_x_403) ;  /* 0x0000000000047947 */ /* 0x000fea0003800000 */
.L_x_401:
[----:B------:R0:W-:Y:S02]  /*6cc0*/  STG.E desc[UR36][R100.64+0x190], RZ ;  /* 0x000190ff64007986 */ /* 0x0001e4000c101924 */
.L_x_403:
[----:B------:R-:W-:Y:S05]  /*6cd0*/  BSYNC.RECONVERGENT B6 ;  /* 0x0000000000067941 */ /* 0x000fea0003800200 */
.L_x_400:
        /* <DEDUP_REMOVED lines=14> */
.L_x_406:
[----:B------:R-:W-:Y:S05]  /*6dc0*/  BRA `(.L_x_407) ;  /* 0x0000000000047947 */ /* 0x000fea0003800000 */
.L_x_405:
[----:B------:R0:W-:Y:S02]  /*6dd0*/  STG.E desc[UR36][R100.64+0x194], RZ ;  /* 0x000194ff64007986 */ /* 0x0001e4000c101924 */
.L_x_407:
[----:B------:R-:W-:Y:S05]  /*6de0*/  BSYNC.RECONVERGENT B6 ;  /* 0x0000000000067941 */ /* 0x000fea0003800200 */
.L_x_404:
        /* <DEDUP_REMOVED lines=14> */
.L_x_410:
[----:B------:R-:W-:Y:S05]  /*6ed0*/  BRA `(.L_x_411) ;  /* 0x0000000000047947 */ /* 0x000fea0003800000 */
.L_x_409:
[----:B------:R0:W-:Y:S02]  /*6ee0*/  STG.E desc[UR36][R100.64+0x198], RZ ;  /* 0x000198ff64007986 */ /* 0x0001e4000c101924 */
.L_x_411:
[----:B------:R-:W-:Y:S05]  /*6ef0*/  BSYNC.RECONVERGENT B6 ;  /* 0x0000000000067941 */ /* 0x000fea0003800200 */
.L_x_408:
        /* <DEDUP_REMOVED lines=14> */
.L_x_414:
[----:B------:R-:W-:Y:S05]  /*6fe0*/  BRA `(.L_x_415) ;  /* 0x0000000000047947 */ /* 0x000fea0003800000 */
.L_x_413:
[----:B------:R0:W-:Y:S02]  /*6ff0*/  STG.E desc[UR36][R100.64+0x19c], RZ ;  /* 0x00019cff64007986 */ /* 0x0001e4000c101924 */
.L_x_415:
[----:B------:R-:W-:Y:S05]  /*7000*/  BSYNC.RECONVERGENT B6 ;  /* 0x0000000000067941 */ /* 0x000fea0003800200 */
.L_x_412:
        /* <DEDUP_REMOVED lines=14> */
.L_x_418:
[----:B------:R-:W-:Y:S05]  /*70f0*/  BRA `(.L_x_419) ;  /* 0x0000000000047947 */ /* 0x000fea0003800000 */
.L_x_417:
[----:B------:R0:W-:Y:S02]  /*7100*/  STG.E desc[UR36][R100.64+0x1a0], RZ ;  /* 0x0001a0ff64007986 */ /* 0x0001e4000c101924 */
.L_x_419:
[----:B------:R-:W-:Y:S05]  /*7110*/  BSYNC.RECONVERGENT B6 ;  /* 0x0000000000067941 */ /* 0x000fea0003800200 */
.L_x_416:
        /* <DEDUP_REMOVED lines=14> */
.L_x_422:
[----:B------:R-:W-:Y:S05]  /*7200*/  BRA `(.L_x_423) ;  /* 0x0000000000047947 */ /* 0x000fea0003800000 */
.L_x_421:
[----:B------:R0:W-:Y:S02]  /*7210*/  STG.E desc[UR36][R100.64+0x1a4], RZ ;  /* 0x0001a4ff64007986 */ /* 0x0001e4000c101924 */
.L_x_423:
[----:B------:R-:W-:Y:S05]  /*7220*/  BSYNC.RECONVERGENT B6 ;  /* 0x0000000000067941 */ /* 0x000fea0003800200 */
.L_x_420:
        /* <DEDUP_REMOVED lines=14> */
.L_x_426:
[----:B------:R-:W-:Y:S05]  /*7310*/  BRA `(.L_x_427) ;  /* 0x0000000000047947 */ /* 0x000fea0003800000 */
.L_x_425:
[----:B------:R0:W-:Y:S02]  /*7320*/  STG.E desc[UR36][R100.64+0x1a8], RZ ;  /* 0x0001a8ff64007986 */ /* 0x0001e4000c101924 */
.L_x_427:
[----:B------:R-:W-:Y:S05]  /*7330*/  BSYNC.RECONVERGENT B6 ;  /* 0x0000000000067941 */ /* 0x000fea0003800200 */
.L_x_424:
        /* <DEDUP_REMOVED lines=14> */
.L_x_430:
[----:B------:R-:W-:Y:S05]  /*7420*/  BRA `(.L_x_431) ;  /* 0x0000000000047947 */ /* 0x000fea0003800000 */
.L_x_429:
[----:B------:R0:W-:Y:S02]  /*7430*/  STG.E desc[UR36][R100.64+0x1ac], RZ ;  /* 0x0001acff64007986 */ /* 0x0001e4000c101924 */
.L_x_431:
[----:B------:R-:W-:Y:S05]  /*7440*/  BSYNC.RECONVERGENT B6 ;  /* 0x0000000000067941 */ /* 0x000fea0003800200 */
.L_x_428:
        /* <DEDUP_REMOVED lines=14> */
.L_x_434:
[----:B------:R-:W-:Y:S05]  /*7530*/  BRA `(.L_x_435) ;  /* 0x0000000000047947 */ /* 0x000fea0003800000 */
.L_x_433:
[----:B------:R0:W-:Y:S02]  /*7540*/  STG.E desc[UR36][R100.64+0x1b0], RZ ;  /* 0x0001b0ff64007986 */ /* 0x0001e4000c101924 */
.L_x_435:
[----:B------:R-:W-:Y:S05]  /*7550*/  BSYNC.RECONVERGENT B6 ;  /* 0x0000000000067941 */ /* 0x000fea0003800200 */
.L_x_432:
        /* <DEDUP_REMOVED lines=14> */
.L_x_438:
[----:B------:R-:W-:Y:S05]  /*7640*/  BRA `(.L_x_439) ;  /* 0x0000000000047947 */ /* 0x000fea0003800000 */
.L_x_437:
[----:B------:R0:W-:Y:S02]  /*7650*/  STG.E desc[UR36][R100.64+0x1b4], RZ ;  /* 0x0001b4ff64007986 */ /* 0x0001e4000c101924 */
.L_x_439:
[----:B------:R-:W-:Y:S05]  /*7660*/  BSYNC.RECONVERGENT B6 ;  /* 0x0000000000067941 */ /* 0x000fea0003800200 */
.L_x_436:
        /* <DEDUP_REMOVED lines=14> */
.L_x_442:
[----:B------:R-:W-:Y:S05]  /*7750*/  BRA `(.L_x_443) ;  /* 0x0000000000047947 */ /* 0x000fea0003800000 */
.L_x_441:
[----:B------:R0:W-:Y:S02]  /*7760*/  STG.E desc[UR36][R100.64+0x1b8], RZ ;  /* 0x0001b8ff64007986 */ /* 0x0001e4000c101924 */
.L_x_443:
[----:B------:R-:W-:Y:S05]  /*7770*/  BSYNC.RECONVERGENT B6 ;  /* 0x0000000000067941 */ /* 0x000fea0003800200 */
.L_x_440:
        /* <DEDUP_REMOVED lines=14> */
.L_x_446:
[----:B------:R-:W-:Y:S05]  /*7860*/  BRA `(.L_x_447) ;  /* 0x0000000000047947 */ /* 0x000fea0003800000 */
.L_x_445:
[----:B------:R0:W-:Y:S02]  /*7870*/  STG.E desc[UR36][R100.64+0x1bc], RZ ;  /* 0x0001bcff64007986 */ /* 0x0001e4000c101924 */
.L_x_447:
[----:B------:R-:W-:Y:S05]  /*7880*/  BSYNC.RECONVERGENT B6 ;  /* 0x0000000000067941 */ /* 0x000fea0003800200 */
.L_x_444:
        /* <DEDUP_REMOVED lines=14> */
.L_x_450:
[----:B------:R-:W-:Y:S05]  /*7970*/  BRA `(.L_x_451) ;  /* 0x0000000000047947 */ /* 0x000fea0003800000 */
.L_x_449:
[----:B------:R0:W-:Y:S02]  /*7980*/  STG.E desc[UR36][R100.64+0x1c0], RZ ;  /* 0x0001c0ff64007986 */ /* 0x0001e4000c101924 */
.L_x_451:
[----:B------:R-:W-:Y:S05]  /*7990*/  BSYNC.RECONVERGENT B6 ;  /* 0x0000000000067941 */ /* 0x000fea0003800200 */
.L_x_448:
        /* <DEDUP_REMOVED lines=14> */
.L_x_454:
[----:B------:R-:W-:Y:S05]  /*7a80*/  BRA `(.L_x_455) ;  /* 0x0000000000047947 */ /* 0x000fea0003800000 */
.L_x_453:
[----:B------:R0:W-:Y:S02]  /*7a90*/  STG.E desc[UR36][R100.64+0x1c4], RZ ;  /* 0x0001c4ff64007986 */ /* 0x0001e4000c101924 */
.L_x_455:
[----:B------:R-:W-:Y:S05]  /*7aa0*/  BSYNC.RECONVERGENT B6 ;  /* 0x0000000000067941 */ /* 0x000fea0003800200 */
.L_x_452:
        /* <DEDUP_REMOVED lines=14> */
.L_x_458:
[----:B------:R-:W-:Y:S05]  /*7b90*/  BRA `(.L_x_459) ;  /* 0x0000000000047947 */ /* 0x000fea0003800000 */
.L_x_457:
[----:B------:R0:W-:Y:S02]  /*7ba0*/  STG.E desc[UR36][R100.64+0x1c8], RZ ;  /* 0x0001c8ff64007986 */ /* 0x0001e4000c101924 */
.L_x_459:
[----:B------:R-:W-:Y:S05]  /*7bb0*/  BSYNC.RECONVERGENT B6 ;  /* 0x0000000000067941 */ /* 0x000fea0003800200 */
.L_x_456:
        /* <DEDUP_REMOVED lines=14> */
.L_x_462:
[----:B------:R-:W-:Y:S05]  /*7ca0*/  BRA `(.L_x_463) ;  /* 0x0000000000047947 */ /* 0x000fea0003800000 */
.L_x_461:
[----:B------:R0:W-:Y:S02]  /*7cb0*/  STG.E desc[UR36][R100.64+0x1cc], RZ ;  /* 0x0001ccff64007986 */ /* 0x0001e4000c101924 */
.L_x_463:
[----:B------:R-:W-:Y:S05]  /*7cc0*/  BSYNC.RECONVERGENT B6 ;  /* 0x0000000000067941 */ /* 0x000fea0003800200 */
.L_x_460:
        /* <DEDUP_REMOVED lines=14> */
.L_x_466:
[----:B------:R-:W-:Y:S05]  /*7db0*/  BRA `(.L_x_467) ;  /* 0x0000000000047947 */ /* 0x000fea0003800000 */
.L_x_465:
[----:B------:R0:W-:Y:S02]  /*7dc0*/  STG.E desc[UR36][R100.64+0x1d0], RZ ;  /* 0x0001d0ff64007986 */ /* 0x0001e4000c101924 */
.L_x_467:
[----:B------:R-:W-:Y:S05]  /*7dd0*/  BSYNC.RECONVERGENT B6 ;  /* 0x0000000000067941 */ /* 0x000fea0003800200 */
.L_x_464:
        /* <DEDUP_REMOVED lines=14> */
.L_x_470:
[----:B------:R-:W-:Y:S05]  /*7ec0*/  BRA `(.L_x_471) ;  /* 0x0000000000047947 */ /* 0x000fea0003800000 */
.L_x_469:
[----:B------:R0:W-:Y:S02]  /*7ed0*/  STG.E desc[UR36][R100.64+0x1d4], RZ ;  /* 0x0001d4ff64007986 */ /* 0x0001e4000c101924 */
.L_x_471:
[----:B------:R-:W-:Y:S05]  /*7ee0*/  BSYNC.RECONVERGENT B6 ;  /* 0x0000000000067941 */ /* 0x000fea0003800200 */
.L_x_468:
        /* <DEDUP_REMOVED lines=14> */
.L_x_474:
[----:B------:R-:W-:Y:S05]  /*7fd0*/  BRA `(.L_x_475) ;  /* 0x0000000000047947 */ /* 0x000fea0003800000 */
.L_x_473:
[----:B------:R0:W-:Y:S02]  /*7fe0*/  STG.E desc[UR36][R100.64+0x1d8], RZ ;  /* 0x0001d8ff64007986 */ /* 0x0001e4000c101924 */
.L_x_475:
[----:B------:R-:W-:Y:S05]  /*7ff0*/  BSYNC.RECONVERGENT B6 ;  /* 0x0000000000067941 */ /* 0x000fea0003800200 */
.L_x_472:
        /* <DEDUP_REMOVED lines=14> */
.L_x_478:
[----:B------:R-:W-:Y:S05]  /*80e0*/  BRA `(.L_x_479) ;  /* 0x0000000000047947 */ /* 0x000fea0003800000 */
.L_x_477:
[----:B------:R0:W-:Y:S02]  /*80f0*/  STG.E desc[UR36][R100.64+0x1dc], RZ ;  /* 0x0001dcff64007986 */ /* 0x0001e4000c101924 */
.L_x_479:
[----:B------:R-:W-:Y:S05]  /*8100*/  BSYNC.RECONVERGENT B6 ;  /* 0x0000000000067941 */ /* 0x000fea0003800200 */
.L_x_476:
        /* <DEDUP_REMOVED lines=14> */
.L_x_482:
[----:B------:R-:W-:Y:S05]  /*81f0*/  BRA `(.L_x_483) ;  /* 0x0000000000047947 */ /* 0x000fea0003800000 */
.L_x_481:
[----:B------:R0:W-:Y:S02]  /*8200*/  STG.E desc[UR36][R100.64+0x1e0], RZ ;  /* 0x0001e0ff64007986 */ /* 0x0001e4000c101924 */
.L_x_483:
[----:B------:R-:W-:Y:S05]  /*8210*/  BSYNC.RECONVERGENT B6 ;  /* 0x0000000000067941 */ /* 0x000fea0003800200 */
.L_x_480:
        /* <DEDUP_REMOVED lines=14> */
.L_x_486:
[----:B------:R-:W-:Y:S05]  /*8300*/  BRA `(.L_x_487) ;  /* 0x0000000000047947 */ /* 0x000fea0003800000 */
.L_x_485:
[----:B------:R0:W-:Y:S02]  /*8310*/  STG.E desc[UR36][R100.64+0x1e4], RZ ;  /* 0x0001e4ff64007986 */ /* 0x0001e4000c101924 */
.L_x_487:
[----:B------:R-:W-:Y:S05]  /*8320*/  BSYNC.RECONVERGENT B6 ;  /* 0x0000000000067941 */ /* 0x000fea0003800200 */
.L_x_484:
        /* <DEDUP_REMOVED lines=14> */
.L_x_490:
[----:B------:R-:W-:Y:S05]  /*8410*/  BRA `(.L_x_491) ;  /* 0x0000000000047947 */ /* 0x000fea0003800000 */
.L_x_489:
[----:B------:R0:W-:Y:S02]  /*8420*/  STG.E desc[UR36][R100.64+0x1e8], RZ ;  /* 0x0001e8ff64007986 */ /* 0x0001e4000c101924 */
.L_x_491:
[----:B------:R-:W-:Y:S05]  /*8430*/  BSYNC.RECONVERGENT B6 ;  /* 0x0000000000067941 */ /* 0x000fea0003800200 */
.L_x_488:
        /* <DEDUP_REMOVED lines=14> */
.L_x_494:
[----:B------:R-:W-:Y:S05]  /*8520*/  BRA `(.L_x_495) ;  /* 0x0000000000047947 */ /* 0x000fea0003800000 */
.L_x_493:
[----:B------:R0:W-:Y:S02]  /*8530*/  STG.E desc[UR36][R100.64+0x1ec], RZ ;  /* 0x0001ecff64007986 */ /* 0x0001e4000c101924 */
.L_x_495:
[----:B------:R-:W-:Y:S05]  /*8540*/  BSYNC.RECONVERGENT B6 ;  /* 0x0000000000067941 */ /* 0x000fea0003800200 */
.L_x_492:
        /* <DEDUP_REMOVED lines=14> */
.L_x_498:
[----:B------:R-:W-:Y:S05]  /*8630*/  BRA `(.L_x_499) ;  /* 0x0000000000047947 */ /* 0x000fea0003800000 */
.L_x_497:
[----:B------:R0:W-:Y:S02]  /*8640*/  STG.E desc[UR36][R100.64+0x1f0], RZ ;  /* 0x0001f0ff64007986 */ /* 0x0001e4000c101924 */
.L_x_499:
[----:B------:R-:W-:Y:S05]  /*8650*/  BSYNC.RECONVERGENT B6 ;  /* 0x0000000000067941 */ /* 0x000fea0003800200 */
.L_x_496:
        /* <DEDUP_REMOVED lines=14> */
.L_x_502:
[----:B------:R-:W-:Y:S05]  /*8740*/  BRA `(.L_x_503) ;  /* 0x0000000000047947 */ /* 0x000fea0003800000 */
.L_x_501:
[----:B------:R0:W-:Y:S02]  /*8750*/  STG.E desc[UR36][R100.64+0x1f4], RZ ;  /* 0x0001f4ff64007986 */ /* 0x0001e4000c101924 */
.L_x_503:
[----:B------:R-:W-:Y:S05]  /*8760*/  BSYNC.RECONVERGENT B6 ;  /* 0x0000000000067941 */ /* 0x000fea0003800200 */
.L_x_500:
        /* <DEDUP_REMOVED lines=14> */
.L_x_506:
[----:B------:R-:W-:Y:S05]  /*8850*/  BRA `(.L_x_507) ;  /* 0x0000000000047947 */ /* 0x000fea0003800000 */
.L_x_505:
[----:B------:R0:W-:Y:S02]  /*8860*/  STG.E desc[UR36][R100.64+0x1f8], RZ ;  /* 0x0001f8ff64007986 */ /* 0x0001e4000c101924 */
.L_x_507:
[----:B------:R-:W-:Y:S05]  /*8870*/  BSYNC.RECONVERGENT B6 ;  /* 0x0000000000067941 */ /* 0x000fea0003800200 */
.L_x_504:
        /* <DEDUP_REMOVED lines=14> */
.L_x_510:
[----:B------:R-:W-:Y:S05]  /*8960*/  BRA `(.L_x_511) ;  /* 0x0000000000047947 */ /* 0x000fea0003800000 */
.L_x_509:
[----:B------:R0:W-:Y:S02]  /*8970*/  STG.E desc[UR36][R100.64+0x1fc], RZ ;  /* 0x0001fcff64007986 */ /* 0x0001e4000c101924 */
.L_x_511:
[----:B------:R-:W-:Y:S05]  /*8980*/  BSYNC.RECONVERGENT B6 ;  /* 0x0000000000067941 */ /* 0x000fea0003800200 */
.L_x_508:
[----:B------:R-:W5:Y:S02]  /*8990*/  LDCU UR4, c[0x0][0x3a0] ;  /* 0x00007400ff0477ac */ /* 0x000f640008000800 */
[----:B-----5:R-:W-:-:S13]  /*89a0*/  ISETP.LT.AND P0, PT, RZ, UR4, PT ;  /* 0x00000004ff007c0c */ /* 0x020fda000bf01270 */
[----:B------:R-:W-:Y:S05]  /*89b0*/  @!P0 EXIT ;  /* 0x000000000000894d */ /* 0x000fea0003800000 */
[----:B------:R-:W-:Y:S02]  /*89c0*/  UIADD3 UR5, UPT, UPT, -UR4, URZ, URZ ;  /* 0x000000ff04057290 */ /* 0x000fe4000fffe1ff */
[----:B------:R-:W-:-:S04]  /*89d0*/  IMAD R119, R102, UR4, RZ ;  /* 0x0000000466777c24 */ /* 0x000fc8000f8e02ff */
[----:B------:R-:W-:-:S07]  /*89e0*/  IMAD.U32 R117, RZ, RZ, UR5 ;  /* 0x00000005ff757e24 */ /* 0x000fce000f8e00ff */
.L_x_1023:
[----:B------:R-:W5:Y:S01]  /*89f0*/  LDC.64 R102, c[0x0][0x380] ;  /* 0x0000e000ff667b82 */ /* 0x000f620000000a00 */
[----:B------:R-:W-:Y:S01]  /*8a00*/  ISETP.GE.AND P0, PT, R97, UR38, PT ;  /* 0x0000002661007c0c */ /* 0x000fe2000bf06270 */
[----:B------:R-:W-:Y:S06]  /*8a10*/  BSSY.RECONVERGENT B6, `(.L_x_512) ;  /* 0x0000015000067945 */ /* 0x000fec0003800200 */
[----:B0-----:R-:W0:Y:S01]  /*8a20*/  LDC.64 R104, c[0x0][0x388] ;  /* 0x0000e200ff687b82 */ /* 0x001e220000000a00 */
[----:B-----5:R-:W-:-:S04]  /*8a30*/  IMAD.WIDE.U32 R102, R119, 0x4, R102 ;  /* 0x0000000477667825 */ /* 0x020fc800078e0066 */
[----:B0-----:R-:W-:Y:S01]  /*8a40*/  IMAD.WIDE R104, R121, 0x4, R104 ;  /* 0x0000000479687825 */ /* 0x001fe200078e0268 */
[----:B------:R-:W-:Y:S06]  /*8a50*/  @P0 BRA `(.L_x_513) ;  /* 0x0000000000180947 */ /* 0x000fec0003800000 */
[----:B------:R-:W5:Y:S04]  /*8a60*/  LDG.E R0, desc[UR36][R102.64] ;  /* 0x0000002466007981 */ /* 0x000f68000c1e1900 */
[----:B------:R-:W5:Y:S04]  /*8a70*/  LDG.E R3, desc[UR36][R104.64] ;  /* 0x0000002468037981 */ /* 0x000f68000c1e1900 */
[----:B------:R-:W5:Y:S02]  /*8a80*/  LDG.E R5, desc[UR36][R100.64] ;  /* 0x0000002464057981 */ /* 0x000f64000c1e1900 */
[----:B-----5:R-:W-:-:S05]  /*8a90*/  FFMA R3, R0, R3, R5 ;  /* 0x0000000300037223 */ /* 0x020fca0000000005 */
[----:B------:R0:W-:Y:S01]  /*8aa0*/  STG.E desc[UR36][R100.64], R3 ;  /* 0x0000000364007986 */ /* 0x0001e2000c101924 */
[----:B------:R-:W-:Y:S05]  /*8ab0*/  BRA `(.L_x_514) ;  /* 0x0000000000287947 */ /* 0x000fea0003800000 */
.L_x_513:
        /* <DEDUP_REMOVED lines=10> */
.L_x_514:
[----:B------:R-:W-:Y:S05]  /*8b60*/  BSYNC.RECONVERGENT B6 ;  /* 0x0000000000067941 */ /* 0x000fea0003800200 */
.L_x_512:
        /* <DEDUP_REMOVED lines=14> */
.L_x_517:
[----:B------:R-:W-:Y:S05]  /*8c50*/  BRA `(.L_x_518) ;  /* 0x0000000000147947 */ /* 0x000fea0003800000 */
.L_x_516:
[----:B------:R-:W5:Y:S04]  /*8c60*/  LDG.E R0, desc[UR36][R102.64] ;  /* 0x0000002466007981 */ /* 0x000f68000c1e1900 */
[----:B0-----:R-:W5:Y:S04]  /*8c70*/  LDG.E R3, desc[UR36][R104.64+0x4] ;  /* 0x0000042468037981 */ /* 0x001f68000c1e1900 */
[----:B------:R-:W5:Y:S02]  /*8c80*/  LDG.E R5, desc[UR36][R100.64+0x4] ;  /* 0x0000042464057981 */ /* 0x000f64000c1e1900 */
[----:B-----5:R-:W-:-:S05]  /*8c90*/  FFMA R3, R0, R3, R5 ;  /* 0x0000000300037223 */ /* 0x020fca0000000005 */
[----:B------:R0:W-:Y:S02]  /*8ca0*/  STG.E desc[UR36][R100.64+0x4], R3 ;  /* 0x0000040364007986 */ /* 0x0001e4000c101924 */
.L_x_518:
[----:B------:R-:W-:Y:S05]  /*8cb0*/  BSYNC.RECONVERGENT B6 ;  /* 0x0000000000067941 */ /* 0x000fea0003800200 */
.L_x_515:
        /* <DEDUP_REMOVED lines=14> */
.L_x_521:
[----:B------:R-:W-:Y:S05]  /*8da0*/  BRA `(.L_x_522) ;  /* 0x0000000000147947 */ /* 0x000fea0003800000 */
.L_x_520:
[----:B------:R-:W5:Y:S04]  /*8db0*/  LDG.E R0, desc[UR36][R102.64] ;  /* 0x0000002466007981 */ /* 0x000f68000c1e1900 */
[----:B0-----:R-:W5:Y:S04]  /*8dc0*/  LDG.E R3, desc[UR36][R104.64+0x8] ;  /* 0x0000082468037981 */ /* 0x001f68000c1e1900 */
[----:B------:R-:W5:Y:S02]  /*8dd0*/  LDG.E R5, desc[UR36][R100.64+0x8] ;  /* 0x0000082464057981 */ /* 0x000f64000c1e1900 */
[----:B-----5:R-:W-:-:S05]  /*8de0*/  FFMA R3, R0, R3, R5 ;  /* 0x0000000300037223 */ /* 0x020fca0000000005 */
[----:B------:R0:W-:Y:S02]  /*8df0*/  STG.E desc[UR36][R100.64+0x8], R3 ;  /* 0x0000080364007986 */ /* 0x0001e4000c101924 */
.L_x_522:
[----:B------:R-:W-:Y:S05]  /*8e00*/  BSYNC.RECONVERGENT B6 ;  /* 0x0000000000067941 */ /* 0x000fea0003800200 */
.L_x_519:
        /* <DEDUP_REMOVED lines=14> */
.L_x_525:
[----:B------:R-:W-:Y:S05]  /*8ef0*/  BRA `(.L_x_526) ;  /* 0x0000000000147947 */ /* 0x000fea0003800000 */
.L_x_524:
[----:B------:R-:W5:Y:S04]  /*8f00*/  LDG.E R0, desc[UR36][R102.64] ;  /* 0x0000002466007981 */ /* 0x000f68000c1e1900 */
[----:B0-----:R-:W5:Y:S04]  /*8f10*/  LDG.E R3, desc[UR36][R104.64+0xc] ;  /* 0x00000c2468037981 */ /* 0x001f68000c1e1900 */
[----:B------:R-:W5:Y:S02]  /*8f20*/  LDG.E R5, desc[UR36][R100.64+0xc] ;  /* 0x00000c2464057981 */ /* 0x000f64000c1e1900 */
[----:B-----5:R-:W-:-:S05]  /*8f30*/  FFMA R3, R0, R3, R5 ;  /* 0x0000000300037223 */ /* 0x020fca0000000005 */
[----:B------:R0:W-:Y:S02]  /*8f40*/  STG.E desc[UR36][R100.64+0xc], R3 ;  /* 0x00000c0364007986 */ /* 0x0001e4000c101924 */
.L_x_526:
[----:B------:R-:W-:Y:S05]  /*8f50*/  BSYNC.RECONVERGENT B6 ;  /* 0x0000000000067941 */ /* 0x000fea0003800200 */
.L_x_523:
        /* <DEDUP_REMOVED lines=14> */
.L_x_529:
[----:B------:R-:W-:Y:S05]  /*9040*/  BRA `(.L_x_530) ;  /* 0x0000000000147947 */ /* 0x000fea0003800000 */
.L_x_528:
[----:B------:R-:W5:Y:S04]  /*9050*/  LDG.E R0, desc[UR36][R102.64] ;  /* 0x0000002466007981 */ /* 0x000f68000c1e1900 */
[----:B0-----:R-:W5:Y:S04]  /*9060*/  LDG.E R3, desc[UR36][R104.64+0x10] ;  /* 0x0000102468037981 */ /* 0x001f68000c1e1900 */
[----:B------:R-:W5:Y:S02]  /*9070*/  LDG.E R5, desc[UR36][R100.64+0x10] ;  /* 0x0000102464057981 */ /* 0x000f64000c1e1900 */
[----:B-----5:R-:W-:-:S05]  /*9080*/  FFMA R3, R0, R3, R5 ;  /* 0x0000000300037223 */ /* 0x020fca0000000005 */
[----:B------:R0:W-:Y:S02]  /*9090*/  STG.E desc[UR36][R100.64+0x10], R3 ;  /* 0x0000100364007986 */ /* 0x0001e4000c101924 */
.L_x_530:
[----:B------:R-:W-:Y:S05]  /*90a0*/  BSYNC.RECONVERGENT B6 ;  /* 0x0000000000067941 */ /* 0x000fea0003800200 */
.L_x_527:
        /* <DEDUP_REMOVED lines=14> */
.L_x_533:
[----:B------:R-:W-:Y:S05]  /*9190*/  BRA `(.L_x_534) ;  /* 0x0000000000147947 */ /* 0x000fea0003800000 */
.L_x_532:
[----:B------:R-:W5:Y:S04]  /*91a0*/  LDG.E R0, desc[UR36][R102.64] ;  /* 0x0000002466007981 */ /* 0x000f68000c1e1900 */
[----:B0-----:R-:W5:Y:S04]  /*91b0*/  LDG.E R3, desc[UR36][R104.64+0x14] ;  /* 0x0000142468037981 */ /* 0x001f68000c1e1900 */
[----:B------:R-:W5:Y:S02]  /*91c0*/  LDG.E R5, desc[UR36][R100.64+0x14] ;  /* 0x0000142464057981 */ /* 0x000f64000c1e1900 */
[----:B-----5:R-:W-:-:S05]  /*91d0*/  FFMA R3, R0, R3, R5 ;  /* 0x0000000300037223 */ /* 0x020fca0000000005 */
[----:B------:R0:W-:Y:S02]  /*91e0*/  STG.E desc[UR36][R100.64+0x14], R3 ;  /* 0x0000140364007986 */ /* 0x0001e4000c101924 */
.L_x_534:
[----:B------:R-:W-:Y:S05]  /*91f0*/  BSYNC.RECONVERGENT B6 ;  /* 0x0000000000067941 */ /* 0x000fea0003800200 */
.L_x_531:
        /* <DEDUP_REMOVED lines=14> */
.L_x_537:
[----:B------:R-:W-:Y:S05]  /*92e0*/  BRA `(.L_x_538) ;  /* 0x0000000000147947 */ /* 0x000fea0003800000 */
.L_x_536:
[----:B------:R-:W5:Y:S04]  /*92f0*/  LDG.E R0, desc[UR36][R102.64] ;  /* 0x0000002466007981 */ /* 0x000f68000c1e1900 */
[----:B0-----:R-:W5:Y:S04]  /*9300*/  LDG.E R3, desc[UR36][R104.64+0x18] ;  /* 0x0000182468037981 */ /* 0x001f68000c1e1900 */
[----:B------:R-:W5:Y:S02]  /*9310*/  LDG.E R5, desc[UR36][R100.64+0x18] ;  /* 0x0000182464057981 */ /* 0x000f64000c1e1900 */
[----:B-----5:R-:W-:-:S05]  /*9320*/  FFMA R3, R0, R3, R5 ;  /* 0x0000000300037223 */ /* 0x020fca0000000005 */
[----:B------:R0:W-:Y:S02]  /*9330*/  STG.E desc[UR36][R100.64+0x18], R3 ;  /* 0x0000180364007986 */ /* 0x0001e4000c101924 */
.L_x_538:
[----:B------:R-:W-:Y:S05]  /*9340*/  BSYNC.RECONVERGENT B6 ;  /* 0x0000000000067941 */ /* 0x000fea0003800200 */
.L_x_535:
        /* <DEDUP_REMOVED lines=14> */
.L_x_541:
[----:B------:R-:W-:Y:S05]  /*9430*/  BRA `(.L_x_542) ;  /* 0x0000000000147947 */ /* 0x000fea0003800000 */
.L_x_540:
[----:B------:R-:W5:Y:S04]  /*9440*/  LDG.E R0, desc[UR36][R102.64] ;  /* 0x0000002466007981 */ /* 0x000f68000c1e1900 */
[----:B0-----:R-:W5:Y:S04]  /*9450*/  LDG.E R3, desc[UR36][R104.64+0x1c] ;  /* 0x00001c2468037981 */ /* 0x001f68000c1e1900 */
[----:B------:R-:W5:Y:S02]  /*9460*/  LDG.E R5, desc[UR36][R100.64+0x1c] ;  /* 0x00001c2464057981 */ /* 0x000f64000c1e1900 */
[----:B-----5:R-:W-:-:S05]  /*9470*/  FFMA R3, R0, R3, R5 ;  /* 0x0000000300037223 */ /* 0x020fca0000000005 */
[----:B------:R0:W-:Y:S02]  /*9480*/  STG.E desc[UR36][R100.64+0x1c], R3 ;  /* 0x00001c0364007986 */ /* 0x0001e4000c101924 */
.L_x_542:
[----:B------:R-:W-:Y:S05]  /*9490*/  BSYNC.RECONVERGENT B6 ;  /* 0x0000000000067941 */ /* 0x000fea0003800200 */
.L_x_539:
        /* <DEDUP_REMOVED lines=14> */
.L_x_545:
[----:B------:R-:W-:Y:S05]  /*9580*/  BRA `(.L_x_546) ;  /* 0x0000000000147947 */ /* 0x000fea0003800000 */
.L_x_544:
[----:B------:R-:W5:Y:S04]  /*9590*/  LDG.E R0, desc[UR36][R102.64] ;  /* 0x0000002466007981 */ /* 0x000f68000c1e1900 */
[----:B0-----:R-:W5:Y:S04]  /*95a0*/  LDG.E R3, desc[UR36][R104.64+0x20] ;  /* 0x0000202468037981 */ /* 0x001f68000c1e1900 */
[----:B------:R-:W5:Y:S02]  /*95b0*/  LDG.E R5, desc[UR36][R100.64+0x20] ;  /* 0x0000202464057981 */ /* 0x000f64000c1e1900 */
[----:B-----5:R-:W-:-:S05]  /*95c0*/  FFMA R3, R0, R3, R5 ;  /* 0x0000000300037223 */ /* 0x020fca0000000005 */
[----:B------:R0:W-:Y:S02]  /*95d0*/  STG.E desc[UR36][R100.64+0x20], R3 ;  /* 0x0000200364007986 */ /* 0x0001e4000c101924 */
.L_x_546:
[----:B------:R-:W-:Y:S05]  /*95e0*/  BSYNC.RECONVERGENT B6 ;  /* 0x0000000000067941 */ /* 0x000fea0003800200 */
.L_x_543:
        /* <DEDUP_REMOVED lines=14> */
.L_x_549:
[----:B------:R-:W-:Y:S05]  /*96d0*/  BRA `(.L_x_550) ;  /* 0x0000000000147947 */ /* 0x000fea0003800000 */
.L_x_548:
[----:B------:R-:W5:Y:S04]  /*96e0*/  LDG.E R0, desc[UR36][R102.64] ;  /* 0x0000002466007981 */ /* 0x000f68000c1e1900 */
[----:B0-----:R-:W5:Y:S04]  /*96f0*/  LDG.E R3, desc[UR36][R104.64+0x24] ;  /* 0x0000242468037981 */ /* 0x001f68000c1e1900 */
[----:B------:R-:W5:Y:S02]  /*9700*/  LDG.E R5, desc[UR36][R100.64+0x24] ;  /* 0x0000242464057981 */ /* 0x000f64000c1e1900 */
[----:B-----5:R-:W-:-:S05]  /*9710*/  FFMA R3, R0, R3, R5 ;  /* 0x0000000300037223 */ /* 0x020fca0000000005 */
[----:B------:R0:W-:Y:S02]  /*9720*/  STG.E desc[UR36][R100.64+0x24], R3 ;  /* 0x0000240364007986 */ /* 0x0001e4000c101924 */
.L_x_550:
[----:B------:R-:W-:Y:S05]  /*9730*/  BSYNC.RECONVERGENT B6 ;  /* 0x0000000000067941 */ /* 0x000fea0003800200 */
.L_x_547:
        /* <DEDUP_REMOVED lines=14> */
.L_x_553:
[----:B------:R-:W-:Y:S05]  /*9820*/  BRA `(.L_x_554) ;  /* 0x0000000000147947 */ /* 0x000fea0003800000 */
.L_x_552:
[----:B------:R-:W5:Y:S04]  /*9830*/  LDG.E R0, desc[UR36][R102.64] ;  /* 0x0000002466007981 */ /* 0x000f68000c1e1900 */
[----:B0-----:R-:W5:Y:S04]  /*9840*/  LDG.E R3, desc[UR36][R104.64+0x28] ;  /* 0x0000282468037981 */ /* 0x001f68000c1e1900 */
[----:B------:R-:W5:Y:S02]  /*9850*/  LDG.E R5, desc[UR36][R100.64+0x28] ;  /* 0x0000282464057981 */ /* 0x000f64000c1e1900 */
[----:B-----5:R-:W-:-:S05]  /*9860*/  FFMA R3, R0, R3, R5 ;  /* 0x0000000300037223 */ /* 0x020fca0000000005 */
[----:B------:R0:W-:Y:S02]  /*9870*/  STG.E desc[UR36][R100.64+0x28], R3 ;  /* 0x0000280364007986 */ /* 0x0001e4000c101924 */
.L_x_554:
[----:B------:R-:W-:Y:S05]  /*9880*/  BSYNC.RECONVERGENT B6 ;  /* 0x0000000000067941 */ /* 0x000fea0003800200 */
.L_x_551:
        /* <DEDUP_REMOVED lines=14> */
.L_x_557:
[----:B------:R-:W-:Y:S05]  /*9970*/  BRA `(.L_x_558) ;  /* 0x0000000000147947 */ /* 0x000fea0003800000 */
.L_x_556:
[----:B------:R-:W5:Y:S04]  /*9980*/  LDG.E R0, desc[UR36][R102.64] ;  /* 0x0000002466007981 */ /* 0x000f68000c1e1900 */
[----:B0-----:R-:W5:Y:S04]  /*9990*/  LDG.E R3, desc[UR36][R104.64+0x2c] ;  /* 0x00002c2468037981 */ /* 0x001f68000c1e1900 */
[----:B------:R-:W5:Y:S02]  /*99a0*/  LDG.E R5, desc[UR36][R100.64+0x2c] ;  /* 0x00002c2464057981 */ /* 0x000f64000c1e1900 */
[----:B-----5:R-:W-:-:S05]  /*99b0*/  FFMA R3, R0, R3, R5 ;  /* 0x0000000300037223 */ /* 0x020fca0000000005 */
[----:B------:R0:W-:Y:S02]  /*99c0*/  STG.E desc[UR36][R100.64+0x2c], R3 ;  /* 0x00002c0364007986 */ /* 0x0001e4000c101924 */
.L_x_558:
[----:B------:R-:W-:Y:S05]  /*99d0*/  BSYNC.RECONVERGENT B6 ;  /* 0x0000000000067941 */ /* 0x000fea0003800200 */
.L_x_555:
        /* <DEDUP_REMOVED lines=14> */
.L_x_561:
[----:B------:R-:W-:Y:S05]  /*9ac0*/  BRA `(.L_x_562) ;  /* 0x0000000000147947 */ /* 0x000fea0003800000 */
.L_x_560:
[----:B------:R-:W5:Y:S04]  /*9ad0*/  LDG.E R0, desc[UR36][R102.64] ;  /* 0x0000002466007981 */ /* 0x000f68000c1e1900 */
[----:B0-----:R-:W5:Y:S04]  /*9ae0*/  LDG.E R3, desc[UR36][R104.64+0x30] ;  /* 0x0000302468037981 */ /* 0x001f68000c1e1900 */
[----:B------:R-:W5:Y:S02]  /*9af0*/  LDG.E R5, desc[UR36][R100.64+0x30] ;  /* 0x0000302464057981 */ /* 0x000f64000c1e1900 */
[----:B-----5:R-:W-:-:S05]  /*9b00*/  FFMA R3, R0, R3, R5 ;  /* 0x0000000300037223 */ /* 0x020fca0000000005 */
[----:B------:R0:W-:Y:S02]  /*9b10*/  STG.E desc[UR36][R100.64+0x30], R3 ;  /* 0x0000300364007986 */ /* 0x0001e4000c101924 */
.L_x_562:
[----:B------:R-:W-:Y:S05]  /*9b20*/  BSYNC.RECONVERGENT B6 ;  /* 0x0000000000067941 */ /* 0x000fea0003800200 */
.L_x_559:
        /* <DEDUP_REMOVED lines=14> */
.L_x_565:
[----:B------:R-:W-:Y:S05]  /*9c10*/  BRA `(.L_x_566) ;  /* 0x0000000000147947 */ /* 0x000fea0003800000 */
.L_x_564:
[----:B------:R-:W5:Y:S04]  /*9c20*/  LDG.E R0, desc[UR36][R102.64] ;  /* 0x0000002466007981 */ /* 0x000f68000c1e1900 */
[----:B0-----:R-:W5:Y:S04]  /*9c30*/  LDG.E R3, desc[UR36][R104.64+0x34] ;  /* 0x0000342468037981 */ /* 0x001f68000c1e1900 */
[----:B------:R-:W5:Y:S02]  /*9c40*/  LDG.E R5, desc[UR36][R100.64+0x34] ;  /* 0x0000342464057981 */ /* 0x000f64000c1e1900 */
[----:B-----5:R-:W-:-:S05]  /*9c50*/  FFMA R3, R0, R3, R5 ;  /* 0x0000000300037223 */ /* 0x020fca0000000005 */
[----:B------:R0:W-:Y:S02]  /*9c60*/  STG.E desc[UR36][R100.64+0x34], R3 ;  /* 0x0000340364007986 */ /* 0x0001e4000c101924 */
.L_x_566:
[----:B------:R-:W-:Y:S05]  /*9c70*/  BSYNC.RECONVERGENT B6 ;  /* 0x0000000000067941 */ /* 0x000fea0003800200 */
.L_x_563:
        /* <DEDUP_REMOVED lines=14> */
.L_x_569:
[----:B------:R-:W-:Y:S05]  /*9d60*/  BRA `(.L_x_570) ;  /* 0x0000000000147947 */ /* 0x000fea0003800000 */
.L_x_568:
[----:B------:R-:W5:Y:S04]  /*9d70*/  LDG.E R0, desc[UR36][R102.64] ;  /* 0x0000002466007981 */ /* 0x000f68000c1e1900 */
[----:B0-----:R-:W5:Y:S04]  /*9d80*/  LDG.E R3, desc[UR36][R104.64+0x38] ;  /* 0x0000382468037981 */ /* 0x001f68000c1e1900 */
[----:B------:R-:W5:Y:S02]  /*9d90*/  LDG.E R5, desc[UR36][R100.64+0x38] ;  /* 0x0000382464057981 */ /* 0x000f64000c1e1900 */
[----:B-----5:R-:W-:-:S05]  /*9da0*/  FFMA R3, R0, R3, R5 ;  /* 0x0000000300037223 */ /* 0x020fca0000000005 */
[----:B------:R0:W-:Y:S02]  /*9db0*/  STG.E desc[UR36][R100.64+0x38], R3 ;  /* 0x0000380364007986 */ /* 0x0001e4000c101924 */
.L_x_570:
[----:B------:R-:W-:Y:S05]  /*9dc0*/  BSYNC.RECONVERGENT B6 ;  /* 0x0000000000067941 */ /* 0x000fea0003800200 */
.L_x_567:
        /* <DEDUP_REMOVED lines=14> */
.L_x_573:
[----:B------:R-:W-:Y:S05]  /*9eb0*/  BRA `(.L_x_574) ;  /* 0x0000000000147947 */ /* 0x000fea0003800000 */
.L_x_572:
[----:B------:R-:W5:Y:S04]  /*9ec0*/  LDG.E R0, desc[UR36][R102.64] ;  /* 0x0000002466007981 */ /* 0x000f68000c1e1900 */
[----:B0-----:R-:W5:Y:S04]  /*9ed0*/  LDG.E R3, desc[UR36][R104.64+0x3c] ;  /* 0x00003c2468037981 */ /* 0x001f68000c1e1900 */
[----:B------:R-:W5:Y:S02]  /*9ee0*/  LDG.E R5, desc[UR36][R100.64+0x3c] ;  /* 0x00003c2464057981 */ /* 0x000f64000c1e1900 */
[----:B-----5:R-:W-:-:S05]  /*9ef0*/  FFMA R3, R0, R3, R5 ;  /* 0x0000000300037223 */ /* 0x020fca0000000005 */
[----:B------:R0:W-:Y:S02]  /*9f00*/  STG.E desc[UR36][R100.64+0x3c], R3 ;  /* 0x00003c0364007986 */ /* 0x0001e4000c101924 */
.L_x_574:
[----:B------:R-:W-:Y:S05]  /*9f10*/  BSYNC.RECONVERGENT B6 ;  /* 0x0000000000067941 */ /* 0x000fea0003800200 */
.L_x_571:
        /* <DEDUP_REMOVED lines=14> */
.L_x_577:
[----:B------:R-:W-:Y:S05]  /*a000*/  BRA `(.L_x_578) ;  /* 0x0000000000147947 */ /* 0x000fea0003800000 */
.L_x_576:
[----:B------:R-:W5:Y:S04]  /*a010*/  LDG.E R0, desc[UR36][R102.64] ;  /* 0x0000002466007981 */ /* 0x000f68000c1e1900 */
[----:B0-----:R-:W5:Y:S04]  /*a020*/  LDG.E R3, desc[UR36][R104.64+0x40] ;  /* 0x0000402468037981 */ /* 0x001f68000c1e1900 */
[----:B------:R-:W5:Y:S02]  /*a030*/  LDG.E R5, desc[UR36][R100.64+0x40] ;  /* 0x0000402464057981 */ /* 0x000f64000c1e1900 */
[----:B-----5:R-:W-:-:S05]  /*a040*/  FFMA R3, R0, R3, R5 ;  /* 0x0000000300037223 */ /* 0x020fca0000000005 */
[----:B------:R0:W-:Y:S02]  /*a050*/  STG.E desc[UR36][R100.64+0x40], R3 ;  /* 0x0000400364007986 */ /* 0x0001e4000c101924 */
.L_x_578:
[----:B------:R-:W-:Y:S05]  /*a060*/  BSYNC.RECONVERGENT B6 ;  /* 0x0000000000067941 */ /* 0x000fea0003800200 */
.L_x_575:
        /* <DEDUP_REMOVED lines=14> */
.L_x_581:
[----:B------:R-:W-:Y:S05]  /*a150*/  BRA `(.L_x_582) ;  /* 0x0000000000147947 */ /* 0x000fea0003800000 */
.L_x_580:
[----:B------:R-:W5:Y:S04]  /*a160*/  LDG.E R0, desc[UR36][R102.64] ;  /* 0x0000002466007981 */ /* 0x000f68000c1e1900 */
[----:B0-----:R-:W5:Y:S04]  /*a170*/  LDG.E R3, desc[UR36][R104.64+0x44] ;  /* 0x0000442468037981 */ /* 0x001f68000c1e1900 */
[----:B------:R-:W5:Y:S02]  /*a180*/  LDG.E R5, desc[UR36][R100.64+0x44] ;  /* 0x0000442464057981 */ /* 0x000f64000c1e1900 */
[----:B-----5:R-:W-:-:S05]  /*a190*/  FFMA R3, R0, R3, R5 ;  /* 0x0000000300037223 */ /* 0x020fca0000000005 */
[----:B------:R0:W-:Y:S02]  /*a1a0*/  STG.E desc[UR36][R100.64+0x44], R3 ;  /* 0x0000440364007986 */ /* 0x0001e4000c101924 */
.L_x_582:
[----:B------:R-:W-:Y:S05]  /*a1b0*/  BSYNC.RECONVERGENT B6 ;  /* 0x0000000000067941 */ /* 0x000fea0003800200 */
.L_x_579:
        /* <DEDUP_REMOVED lines=14> */
.L_x_585:
[----:B------:R-:W-:Y:S05]  /*a2a0*/  BRA `(.L_x_586) ;  /* 0x0000000000147947 */ /* 0x000fea0003800000 */
.L_x_584:
[----:B------:R-:W5:Y:S04]  /*a2b0*/  LDG.E R0, desc[UR36][R102.64] ;  /* 0x0000002466007981 */ /* 0x000f68000c1e1900 */
[----:B0-----:R-:W5:Y:S04]  /*a2c0*/  LDG.E R3, desc[UR36][R104.64+0x48] ;  /* 0x0000482468037981 */ /* 0x001f68000c1e1900 */
[----:B------:R-:W5:Y:S02]  /*a2d0*/  LDG.E R5, desc[UR36][R100.64+0x48] ;  /* 0x0000482464057981 */ /* 0x000f64000c1e1900 */
[----:B-----5:R-:W-:-:S05]  /*a2e0*/  FFMA R3, R0, R3, R5 ;  /* 0x0000000300037223 */ /* 0x020fca0000000005 */
[----:B------:R0:W-:Y:S02]  /*a2f0*/  STG.E desc[UR36][R100.64+0x48], R3 ;  /* 0x0000480364007986 */ /* 0x0001e4000c101924 */
.L_x_586:
[----:B------:R-:W-:Y:S05]  /*a300*/  BSYNC.RECONVERGENT B6 ;  /* 0x0000000000067941 */ /* 0x000fea0003800200 */
.L_x_583:
        /* <DEDUP_REMOVED lines=14> */
.L_x_589:
[----:B------:R-:W-:Y:S05]  /*a3f0*/  BRA `(.L_x_590) ;  /* 0x0000000000147947 */ /* 0x000fea0003800000 */
.L_x_588:
[----:B------:R-:W5:Y:S04]  /*a400*/  LDG.E R0, desc[UR36][R102.64] ;  /* 0x0000002466007981 */ /* 0x000f68000c1e1900 */
[----:B0-----:R-:W5:Y:S04]  /*a410*/  LDG.E R3, desc[UR36][R104.64+0x4c] ;  /* 0x00004c2468037981 */ /* 0x001f68000c1e1900 */
[----:B------:R-:W5:Y:S02]  /*a420*/  LDG.E R5, desc[UR36][R100.64+0x4c] ;  /* 0x00004c2464057981 */ /* 0x000f64000c1e1900 */
[----:B-----5:R-:W-:-:S05]  /*a430*/  FFMA R3, R0, R3, R5 ;  /* 0x0000000300037223 */ /* 0x020fca0000000005 */
[----:B------:R0:W-:Y:S02]  /*a440*/  STG.E desc[UR36][R100.64+0x4c], R3 ;  /* 0x00004c0364007986 */ /* 0x0001e4000c101924 */
.L_x_590:
[----:B------:R-:W-:Y:S05]  /*a450*/  BSYNC.RECONVERGENT B6 ;  /* 0x0000000000067941 */ /* 0x000fea0003800200 */
.L_x_587:
        /* <DEDUP_REMOVED lines=14> */
.L_x_593:
[----:B------:R-:W-:Y:S05]  /*a540*/  BRA `(.L_x_594) ;  /* 0x0000000000147947 */ /* 0x000fea0003800000 */
.L_x_592:
[----:B------:R-:W5:Y:S04]  /*a550*/  LDG.E R0, desc[UR36][R102.64] ;  /* 0x0000002466007981 */ /* 0x000f68000c1e1900 */
[----:B0-----:R-:W5:Y:S04]  /*a560*/  LDG.E R3, desc[UR36][R104.64+0x50] ;  /* 0x0000502468037981 */ /* 0x001f68000c1e1900 */
[----:B------:R-:W5:Y:S02]  /*a570*/  LDG.E R5, desc[UR36][R100.64+0x50] ;  /* 0x0000502464057981 */ /* 0x000f64000c1e1900 */
[----:B-----5:R-:W-:-:S05]  /*a580*/  FFMA R3, R0, R3, R5 ;  /* 0x0000000300037223 */ /* 0x020fca0000000005 */
[----:B------:R0:W-:Y:S02]  /*a590*/  STG.E desc[UR36][R100.64+0x50], R3 ;  /* 0x0000500364007986 */ /* 0x0001e4000c101924 */
.L_x_594:
[----:B------:R-:W-:Y:S05]  /*a5a0*/  BSYNC.RECONVERGENT B6 ;  /* 0x0000000000067941 */ /* 0x000fea0003800200 */
.L_x_591:
        /* <DEDUP_REMOVED lines=14> */
.L_x_597:
[----:B------:R-:W-:Y:S05]  /*a690*/  BRA `(.L_x_598) ;  /* 0x0000000000147947 */ /* 0x000fea0003800000 */
.L_x_596:
[----:B------:R-:W5:Y:S04]  /*a6a0*/  LDG.E R0, desc[UR36][R102.64] ;  /* 0x0000002466007981 */ /* 0x000f68000c1e1900 */
[----:B0-----:R-:W5:Y:S04]  /*a6b0*/  LDG.E R3, desc[UR36][R104.64+0x54] ;  /* 0x0000542468037981 */ /* 0x001f68000c1e1900 */
[----:B------:R-:W5:Y:S02]  /*a6c0*/  LDG.E R5, desc[UR36][R100.64+0x54] ;  /* 0x0000542464057981 */ /* 0x000f64000c1e1900 */
[----:B-----5:R-:W-:-:S05]  /*a6d0*/  FFMA R3, R0, R3, R5 ;  /* 0x0000000300037223 */ /* 0x020fca0000000005 */
[----:B------:R0:W-:Y:S02]  /*a6e0*/  STG.E desc[UR36][R100.64+0x54], R3 ;  /* 0x0000540364007986 */ /* 0x0001e4000c101924 */
.L_x_598:
[----:B------:R-:W-:Y:S05]  /*a6f0*/  BSYNC.RECONVERGENT B6 ;  /* 0x0000000000067941 */ /* 0x000fea0003800200 */
.L_x_595:
        /* <DEDUP_REMOVED lines=14> */
.L_x_601:
[----:B------:R-:W-:Y:S05]  /*a7e0*/  BRA `(.L_x_602) ;  /* 0x0000000000147947 */ /* 0x000fea0003800000 */
.L_x_600:
[----:B------:R-:W5:Y:S04]  /*a7f0*/  LDG.E R0, desc[UR36][R102.64] ;  /* 0x0000002466007981 */ /* 0x000f68000c1e1900 */
[----:B0-----:R-:W5:Y:S04]  /*a800*/  LDG.E R3, desc[UR36][R104.64+0x58] ;  /* 0x0000582468037981 */ /* 0x001f68000c1e1900 */
[----:B------:R-:W5:Y:S02]  /*a810*/  LDG.E R5, desc[UR36][R100.64+0x58] ;  /* 0x0000582464057981 */ /* 0x000f64000c1e1900 */
[----:B-----5:R-:W-:-:S05]  /*a820*/  FFMA R3, R0, R3, R5 ;  /* 0x0000000300037223 */ /* 0x020fca0000000005 */
[----:B------:R0:W-:Y:S02]  /*a830*/  STG.E desc[UR36][R100.64+0x58], R3 ;  /* 0x0000580364007986 */ /* 0x0001e4000c101924 */
.L_x_602:
[----:B------:R-:W-:Y:S05]  /*a840*/  BSYNC.RECONVERGENT B6 ;  /* 0x0000000000067941 */ /* 0x000fea0003800200 */
.L_x_599:
        /* <DEDUP_REMOVED lines=14> */
.L_x_605:
[----:B------:R-:W-:Y:S05]  /*a930*/  BRA `(.L_x_606) ;  /* 0x0000000000147947 */ /* 0x000fea0003800000 */
.L_x_604:
[----:B------:R-:W5:Y:S04]  /*a940*/  LDG.E R0, desc[UR36][R102.64] ;  /* 0x0000002466007981 */ /* 0x000f68000c1e1900 */
[----:B0-----:R-:W5:Y:S04]  /*a950*/  LDG.E R3, desc[UR36][R104.64+0x5c] ;  /* 0x00005c2468037981 */ /* 0x001f68000c1e1900 */
[----:B------:R-:W5:Y:S02]  /*a960*/  LDG.E R5, desc[UR36][R100.64+0x5c] ;  /* 0x00005c2464057981 */ /* 0x000f64000c1e1900 */
[----:B-----5:R-:W-:-:S05]  /*a970*/  FFMA R3, R0, R3, R5 ;  /* 0x0000000300037223 */ /* 0x020fca0000000005 */
[----:B------:R0:W-:Y:S02]  /*a980*/  STG.E desc[UR36][R100.64+0x5c], R3 ;  /* 0x00005c0364007986 */ /* 0x0001e4000c101924 */
.L_x_606:
[----:B------:R-:W-:Y:S05]  /*a990*/  BSYNC.RECONVERGENT B6 ;  /* 0x0000000000067941 */ /* 0x000fea0003800200 */
.L_x_603:
        /* <DEDUP_REMOVED lines=14> */
.L_x_609:
[----:B------:R-:W-:Y:S05]  /*aa80*/  BRA `(.L_x_610) ;  /* 0x0000000000147947 */ /* 0x000fea0003800000 */
.L_x_608:
[----:B------:R-:W5:Y:S04]  /*aa90*/  LDG.E R0, desc[UR36][R102.64] ;  /* 0x0000002466007981 */ /* 0x000f68000c1e1900 */
[----:B0-----:R-:W5:Y:S04]  /*aaa0*/  LDG.E R3, desc[UR36][R104.64+0x60] ;  /* 0x0000602468037981 */ /* 0x001f68000c1e1900 */
[----:B------:R-:W5:Y:S02]  /*aab0*/  LDG.E R5, desc[UR36][R100.64+0x60] ;  /* 0x0000602464057981 */ /* 0x000f64000c1e1900 */
[----:B-----5:R-:W-:-:S05]  /*aac0*/  FFMA R3, R0, R3, R5 ;  /* 0x0000000300037223 */ /* 0x020fca0000000005 */
[----:B------:R0:W-:Y:S02]  /*aad0*/  STG.E desc[UR36][R100.64+0x60], R3 ;  /* 0x0000600364007986 */ /* 0x0001e4000c101924 */
.L_x_610:
[----:B------:R-:W-:Y:S05]  /*aae0*/  BSYNC.RECONVERGENT B6 ;  /* 0x0000000000067941 */ /* 0x000fea0003800200 */
.L_x_607:
        /* <DEDUP_REMOVED lines=14> */
.L_x_613:
[----:B------:R-:W-:Y:S05]  /*abd0*/  BRA `(.L_x_614) ;  /* 0x0000000000147947 */ /* 0x000fea0003800000 */
.L_x_612:
[----:B------:R-:W5:Y:S04]  /*abe0*/  LDG.E R0, desc[UR36][R102.64] ;  /* 0x0000002466007981 */ /* 0x000f68000c1e1900 */
[----:B0-----:R-:W5:Y:S04]  /*abf0*/  LDG.E R3, desc[UR36][R104.64+0x64] ;  /* 0x0000642468037981 */ /* 0x001f68000c1e1900 */
[----:B------:R-:W5:Y:S02]  /*ac00*/  LDG.E R5, desc[UR36][R100.64+0x64] ;  /* 0x0000642464057981 */ /* 0x000f64000c1e1900 */
[----:B-----5:R-:W-:-:S05]  /*ac10*/  FFMA R3, R0, R3, R5 ;  /* 0x0000000300037223 */ /* 0x020fca0000000005 */
[----:B------:R0:W-:Y:S02]  /*ac20*/  STG.E desc[UR36][R100.64+0x64], R3 ;  /* 0x0000640364007986 */ /* 0x0001e4000c101924 */
.L_x_614:
[----:B------:R-:W-:Y:S05]  /*ac30*/  BSYNC.RECONVERGENT B6 ;  /* 0x0000000000067941 */ /* 0x000fea0003800200 */
.L_x_611:
[----:B------:R-:W-:Y:S01]  /*ac40*/  ISETP.GE.AND P0, PT, R91, UR38, PT ;  /* 0x000000265b007c0c */ /* 0x000fe2000bf06270 */
[----:B------:R-:W-:-:S12]  /*ac50*/  BSSY.RECONVERGENT B6, `(.L_x_615) ;  /* 0x0000012000067945 */ /* 0x000fd80003800200 */
        /* <DEDUP_REMOVED lines=11> */
.L_x_617:
[----:B------:R-:W-:Y:S05]  /*ad10*/  BRA `(.L_x_618) ;  /* 0x0000000000147947 */ /* 0x000fea0003800000 */
.L_x_616:
[----:B------:R-:W5:Y:S04]  /*ad20*/  LDG.E R0, desc[UR36][R102.64] ;  /* 0x0000002466007981 */ /* 0x000f68000c1e1900 */
[----:B0-----:R-:W5:Y:S04]  /*ad30*/  LDG.E R3, desc[UR36][R104.64+0x68] ;  /* 0x0000682468037981 */ /* 0x001f68000c1e1900 */
[----:B------:R-:W5:Y:S02]  /*ad40*/  LDG.E R5, desc[UR36][R100.64+0x68] ;  /* 0x0000682464057981 */ /* 0x000f64000c1e1900 */
[----:B-----5:R-:W-:-:S05]  /*ad50*/  FFMA R3, R0, R3, R5 ;  /* 0x0000000300037223 */ /* 0x020fca0000000005 */
[----:B------:R0:W-:Y:S02]  /*ad60*/  STG.E desc[UR36][R100.64+0x68], R3 ;  /* 0x0000680364007986 */ /* 0x0001e4000c101924 */
.L_x_618:
[----:B------:R-:W-:Y:S05]  /*ad70*/  BSYNC.RECONVERGENT B6 ;  /* 0x0000000000067941 */ /* 0x000fea0003800200 */
.L_x_615:
        /* <DEDUP_REMOVED lines=13> */
.L_x_621:
[----:B------:R-:W-:Y:S05]  /*ae50*/  BRA `(.L_x_622) ;  /* 0x0000000000147947 */ /* 0x000fea0003800000 */
.L_x_620:
[----:B------:R-:W5:Y:S04]  /*ae60*/  LDG.E R0, desc[UR36][R102.64] ;  /* 0x0000002466007981 */ /* 0x000f68000c1e1900 */
[----:B0-----:R-:W5:Y:S04]  /*ae70*/  LDG.E R3, desc[UR36][R104.64+0x6c] ;  /* 0x00006c2468037981 */ /* 0x001f68000c1e1900 */
[----:B------:R-:W5:Y:S02]  /*ae80*/  LDG.E R5, desc[UR36][R100.64+0x6c] ;  /* 0x00006c2464057981 */ /* 0x000f64000c1e1900 */
[----:B-----5:R-:W-:-:S05]  /*ae90*/  FFMA R3, R0, R3, R5 ;  /* 0x0000000300037223 */ /* 0x020fca0000000005 */
[----:B------:R0:W-:Y:S02]  /*aea0*/  STG.E desc[UR36][R100.64+0x6c], R3 ;  /* 0x00006c0364007986 */ /* 0x0001e4000c101924 */
.L_x_622:
[----:B------:R-:W-:Y:S05]  /*aeb0*/  BSYNC.RECONVERGENT B6 ;  /* 0x0000000000067941 */ /* 0x000fea0003800200 */
.L_x_619:
        /* <DEDUP_REMOVED lines=13> */
.L_x_625:
[----:B------:R-:W-:Y:S05]  /*af90*/  BRA `(.L_x_626) ;  /* 0x0000000000147947 */ /* 0x000fea0003800000 */
.L_x_624:
[----:B------:R-:W5:Y:S04]  /*afa0*/  LDG.E R0, desc[UR36][R102.64] ;  /* 0x0000002466007981 */ /* 0x000f68000c1e1900 */
[----:B0-----:R-:W5:Y:S04]  /*afb0*/  LDG.E R3, desc[UR36][R104.64+0x70] ;  /* 0x0000702468037981 */ /* 0x001f68000c1e1900 */
[----:B------:R-:W5:Y:S02]  /*afc0*/  LDG.E R5, desc[UR36][R100.64+0x70] ;  /* 0x0000702464057981 */ /* 0x000f64000c1e1900 */
[----:B-----5:R-:W-:-:S05]  /*afd0*/  FFMA R3, R0, R3, R5 ;  /* 0x0000000300037223 */ /* 0x020fca0000000005 */
[----:B------:R0:W-:Y:S02]  /*afe0*/  STG.E desc[UR36][R100.64+0x70], R3 ;  /* 0x0000700364007986 */ /* 0x0001e4000c101924 */
.L_x_626:
[----:B------:R-:W-:Y:S05]  /*aff0*/  BSYNC.RECONVERGENT B6 ;  /* 0x0000000000067941 */ /* 0x000fea0003800200 */
.L_x_623:
        /* <DEDUP_REMOVED lines=13> */
.L_x_629:
[----:B------:R-:W-:Y:S05]  /*b0d0*/  BRA `(.L_x_630) ;  /* 0x0000000000147947 */ /* 0x000fea0003800000 */
.L_x_628:
[----:B------:R-:W5:Y:S04]  /*b0e0*/  LDG.E R0, desc[UR36][R102.64] ;  /* 0x0000002466007981 */ /* 0x000f68000c1e1900 */
[----:B0-----:R-:W5:Y:S04]  /*b0f0*/  LDG.E R3, desc[UR36][R104.64+0x74] ;  /* 0x0000742468037981 */ /* 0x001f68000c1e1900 */
[----:B------:R-:W5:Y:S02]  /*b100*/  LDG.E R5, desc[UR36][R100.64+0x74] ;  /* 0x0000742464057981 */ /* 0x000f64000c1e1900 */
[----:B-----5:R-:W-:-:S05]  /*b110*/  FFMA R3, R0, R3, R5 ;  /* 0x0000000300037223 */ /* 0x020fca0000000005 */
[----:B------:R0:W-:Y:S02]  /*b120*/  STG.E desc[UR36][R100.64+0x74], R3 ;  /* 0x0000740364007986 */ /* 0x0001e4000c101924 */
.L_x_630:
[----:B------:R-:W-:Y:S05]  /*b130*/  BSYNC.RECONVERGENT B6 ;  /* 0x0000000000067941 */ /* 0x000fea0003800200 */
.L_x_627:
        /* <DEDUP_REMOVED lines=13> */
.L_x_633:
[----:B------:R-:W-:Y:S05]  /*b210*/  BRA `(.L_x_634) ;  /* 0x0000000000147947 */ /* 0x000fea0003800000 */
.L_x_632:
[----:B------:R-:W5:Y:S04]  /*b220*/  LDG.E R0, desc[UR36][R102.64] ;  /* 0x0000002466007981 */ /* 0x000f68000c1e1900 */
[----:B0-----:R-:W5:Y:S04]  /*b230*/  LDG.E R3, desc[UR36][R104.64+0x78] ;  /* 0x0000782468037981 */ /* 0x001f68000c1e1900 */
[----:B------:R-:W5:Y:S02]  /*b240*/  LDG.E R5, desc[UR36][R100.64+0x78] ;  /* 0x0000782464057981 */ /* 0x000f64000c1e1900 */
[----:B-----5:R-:W-:-:S05]  /*b250*/  FFMA R3, R0, R3, R5 ;  /* 0x0000000300037223 */ /* 0x020fca0000000005 */
[----:B------:R0:W-:Y:S02]  /*b260*/  STG.E desc[UR36][R100.64+0x78], R3 ;  /* 0x0000780364007986 */ /* 0x0001e4000c101924 */
.L_x_634:
[----:B------:R-:W-:Y:S05]  /*b270*/  BSYNC.RECONVERGENT B6 ;  /* 0x0000000000067941 */ /* 0x000fea0003800200 */
.L_x_631:
        /* <DEDUP_REMOVED lines=13> */
.L_x_637:
[----:B------:R-:W-:Y:S05]  /*b350*/  BRA `(.L_x_638) ;  /* 0x0000000000147947 */ /* 0x000fea0003800000 */
.L_x_636:
[----:B------:R-:W5:Y:S04]  /*b360*/  LDG.E R0, desc[UR36][R102.64] ;  /* 0x0000002466007981 */ /* 0x000f68000c1e1900 */
[----:B0-----:R-:W5:Y:S04]  /*b370*/  LDG.E R3, desc[UR36][R104.64+0x7c] ;  /* 0x00007c2468037981 */ /* 0x001f68000c1e1900 */
[----:B------:R-:W5:Y:S02]  /*b380*/  LDG.E R5, desc[UR36][R100.64+0x7c] ;  /* 0x00007c2464057981 */ /* 0x000f64000c1e1900 */
[----:B-----5:R-:W-:-:S05]  /*b390*/  FFMA R3, R0, R3, R5 ;  /* 0x0000000300037223 */ /* 0x020fca0000000005 */
[----:B------:R0:W-:Y:S02]  /*b3a0*/  STG.E desc[UR36][R100.64+0x7c], R3 ;  /* 0x00007c0364007986 */ /* 0x0001e4000c101924 */
.L_x_638:
[----:B------:R-:W-:Y:S05]  /*b3b0*/  BSYNC.RECONVERGENT B6 ;  /* 0x0000000000067941 */ /* 0x000fea0003800200 */
.L_x_635:
        /* <DEDUP_REMOVED lines=13> */
.L_x_641:
[----:B------:R-:W-:Y:S05]  /*b490*/  BRA `(.L_x_642) ;  /* 0x0000000000147947 */ /* 0x000fea0003800000 */
.L_x_640:
[----:B------:R-:W5:Y:S04]  /*b4a0*/  LDG.E R0, desc[UR36][R102.64] ;  /* 0x0000002466007981 */ /* 0x000f68000c1e1900 */
[----:B0-----:R-:W5:Y:S04]  /*b4b0*/  LDG.E R3, desc[UR36][R104.64+0x80] ;  /* 0x0000802468037981 */ /* 0x001f68000c1e1900 */
[----:B------:R-:W5:Y:S02]  /*b4c0*/  LDG.E R5, desc[UR36][R100.64+0x80] ;  /* 0x0000802464057981 */ /* 0x000f64000c1e1900 */
[----:B-----5:R-:W-:-:S05]  /*b4d0*/  FFMA R3, R0, R3, R5 ;  /* 0x0000000300037223 */ /* 0x020fca0000000005 */
[----:B------:R0:W-:Y:S02]  /*b4e0*/  STG.E desc[UR36][R100.64+0x80], R3 ;  /* 0x0000800364007986 */ /* 0x0001e4000c101924 */
.L_x_642:
[----:B------:R-:W-:Y:S05]  /*b4f0*/  BSYNC.RECONVERGENT B6 ;  /* 0x0000000000067941 */ /* 0x000fea0003800200 */
.L_x_639:
        /* <DEDUP_REMOVED lines=13> */
.L_x_645:
[----:B------:R-:W-:Y:S05]  /*b5d0*/  BRA `(.L_x_646) ;  /* 0x0000000000147947 */ /* 0x000fea0003800000 */
.L_x_644:
[----:B------:R-:W5:Y:S04]  /*b5e0*/  LDG.E R0, desc[UR36][R102.64] ;  /* 0x0000002466007981 */ /* 0x000f68000c1e1900 */
[----:B0-----:R-:W5:Y:S04]  /*b5f0*/  LDG.E R3, desc[UR36][R104.64+0x84] ;  /* 0x0000842468037981 */ /* 0x001f68000c1e1900 */
[----:B------:R-:W5:Y:S02]  /*b600*/  LDG.E R5, desc[UR36][R100.64+0x84] ;  /* 0x0000842464057981 */ /* 0x000f64000c1e1900 */
[----:B-----5:R-:W-:-:S05]  /*b610*/  FFMA R3, R0, R3, R5 ;  /* 0x0000000300037223 */ /* 0x020fca0000000005 */
[----:B------:R0:W-:Y:S02]  /*b620*/  STG.E desc[UR36][R100.64+0x84], R3 ;  /* 0x0000840364007986 */ /* 0x0001e4000c101924 */
.L_x_646:
[----:B------:R-:W-:Y:S05]  /*b630*/  BSYNC.RECONVERGENT B6 ;  /* 0x0000000000067941 */ /* 0x000fea0003800200 */
.L_x_643:
        /* <DEDUP_REMOVED lines=13> */
.L_x_649:
[----:B------:R-:W-:Y:S05]  /*b710*/  BRA `(.L_x_650) ;  /* 0x0000000000147947 */ /* 0x000fea0003800000 */
.L_x_648:
[----:B------:R-:W5:Y:S04]  /*b720*/  LDG.E R0, desc[UR36][R102.64] ;  /* 0x0000002466007981 */ /* 0x000f68000c1e1900 */
[----:B0-----:R-:W5:Y:S04]  /*b730*/  LDG.E R3, desc[UR36][R104.64+0x88] ;  /* 0x0000882468037981 */ /* 0x001f68000c1e1900 */
[----:B------:R-:W5:Y:S02]  /*b740*/  LDG.E R5, desc[UR36][R100.64+0x88] ;  /* 0x0000882464057981 */ /* 0x000f64000c1e1900 */
[----:B-----5:R-:W-:-:S05]  /*b750*/  FFMA R3, R0, R3, R5 ;  /* 0x0000000300037223 */ /* 0x020fca0000000005 */
[----:B------:R0:W-:Y:S02]  /*b760*/  STG.E desc[UR36][R100.64+0x88], R3 ;  /* 0x0000880364007986 */ /* 0x0001e4000c101924 */
.L_x_650:
[----:B------:R-:W-:Y:S05]  /*b770*/  BSYNC.RECONVERGENT B6 ;  /* 0x0000000000067941 */ /* 0x000fea0003800200 */
.L_x_647:
        /* <DEDUP_REMOVED lines=13> */
.L_x_653:
[----:B------:R-:W-:Y:S05]  /*b850*/  BRA `(.L_x_654) ;  /* 0x0000000000147947 */ /* 0x000fea0003800000 */
.L_x_652:
[----:B------:R-:W5:Y:S04]  /*b860*/  LDG.E R0, desc[UR36][R102.64] ;  /* 0x0000002466007981 */ /* 0x000f68000c1e1900 */
[----:B0-----:R-:W5:Y:S04]  /*b870*/  LDG.E R3, desc[UR36][R104.64+0x8c] ;  /* 0x00008c2468037981 */ /* 0x001f68000c1e1900 */
[----:B------:R-:W5:Y:S02]  /*b880*/  LDG.E R5, desc[UR36][R100.64+0x8c] ;  /* 0x00008c2464057981 */ /* 0x000f64000c1e1900 */
[----:B-----5:R-:W-:-:S05]  /*b890*/  FFMA R3, R0, R3, R5 ;  /* 0x0000000300037223 */ /* 0x020fca0000000005 */
[----:B------:R0:W-:Y:S02]  /*b8a0*/  STG.E desc[UR36][R100.64+0x8c], R3 ;  /* 0x00008c0364007986 */ /* 0x0001e4000c101924 */
.L_x_654:
[----:B------:R-:W-:Y:S05]  /*b8b0*/  BSYNC.RECONVERGENT B6 ;  /* 0x0000000000067941 */ /* 0x000fea0003800200 */
.L_x_651:
        /* <DEDUP_REMOVED lines=13> */
.L_x_657:
[----:B------:R-:W-:Y:S05]  /*b990*/  BRA `(.L_x_658) ;  /* 0x0000000000147947 */ /* 0x000fea0003800000 */
.L_x_656:
[----:B------:R-:W5:Y:S04]  /*b9a0*/  LDG.E R0, desc[UR36][R102.64] ;  /* 0x0000002466007981 */ /* 0x000f68000c1e1900 */
[----:B0-----:R-:W5:Y:S04]  /*b9b0*/  LDG.E R3, desc[UR36][R104.64+0x90] ;  /* 0x0000902468037981 */ /* 0x001f68000c1e1900 */
[----:B------:R-:W5:Y:S02]  /*b9c0*/  LDG.E R5, desc[UR36][R100.64+0x90] ;  /* 0x0000902464057981 */ /* 0x000f64000c1e1900 */
[----:B-----5:R-:W-:-:S05]  /*b9d0*/  FFMA R3, R0, R3, R5 ;  /* 0x0000000300037223 */ /* 0x020fca0000000005 */
[----:B------:R0:W-:Y:S02]  /*b9e0*/  STG.E desc[UR36][R100.64+0x90], R3 ;  /* 0x0000900364007986 */ /* 0x0001e4000c101924 */
.L_x_658:
[----:B------:R-:W-:Y:S05]  /*b9f0*/  BSYNC.RECONVERGENT B6 ;  /* 0x0000000000067941 */ /* 0x000fea0003800200 */
.L_x_655:
        /* <DEDUP_REMOVED lines=13> */
.L_x_661:
[----:B------:R-:W-:Y:S05]  /*bad0*/  BRA `(.L_x_662) ;  /* 0x0000000000147947 */ /* 0x000fea0003800000 */
.L_x_660:
[----:B------:R-:W5:Y:S04]  /*bae0*/  LDG.E R0, desc[UR36][R102.64] ;  /* 0x0000002466007981 */ /* 0x000f68000c1e1900 */
[----:B0-----:R-:W5:Y:S04]  /*baf0*/  LDG.E R3, desc[UR36][R104.64+0x94] ;  /* 0x0000942468037981 */ /* 0x001f68000c1e1900 */
[----:B------:R-:W5:Y:S02]  /*bb00*/  LDG.E R5, desc[UR36][R100.64+0x94] ;  /* 0x0000942464057981 */ /* 0x000f64000c1e1900 */
[----:B-----5:R-:W-:-:S05]  /*bb10*/  FFMA R3, R0, R3, R5 ;  /* 0x0000000300037223 */ /* 0x020fca0000000005 */
[----:B------:R0:W-:Y:S02]  /*bb20*/  STG.E desc[UR36][R100.64+0x94], R3 ;  /* 0x0000940364007986 */ /* 0x0001e4000c101924 */
.L_x_662:
[----:B------:R-:W-:Y:S05]  /*bb30*/  BSYNC.RECONVERGENT B6 ;  /* 0x0000000000067941 */ /* 0x000fea0003800200 */
.L_x_659:
        /* <DEDUP_REMOVED lines=13> */
.L_x_665:
[----:B------:R-:W-:Y:S05]  /*bc10*/  BRA `(.L_x_666) ;  /* 0x0000000000147947 */ /* 0x000fea0003800000 */
.L_x_664:
[----:B------:R-:W5:Y:S04]  /*bc20*/  LDG.E R0, desc[UR36][R102.64] ;  /* 0x0000002466007981 */ /* 0x000f68000c1e1900 */
[----:B0-----:R-:W5:Y:S04]  /*bc30*/  LDG.E R3, desc[UR36][R104.64+0x98] ;  /* 0x0000982468037981 */ /* 0x001f68000c1e1900 */
[----:B------:R-:W5:Y:S02]  /*bc40*/  LDG.E R5, desc[UR36][R100.64+0x98] ;  /* 0x0000982464057981 */ /* 0x000f64000c1e1900 */
[----:B-----5:R-:W-:-:S05]  /*bc50*/  FFMA R3, R0, R3, R5 ;  /* 0x0000000300037223 */ /* 0x020fca0000000005 */
[----:B------:R0:W-:Y:S02]  /*bc60*/  STG.E desc[UR36][R100.64+0x98], R3 ;  /* 0x0000980364007986 */ /* 0x0001e4000c101924 */
.L_x_666:
[----:B------:R-:W-:Y:S05]  /*bc70*/  BSYNC.RECONVERGENT B6 ;  /* 0x0000000000067941 */ /* 0x000fea0003800200 */
.L_x_663:
        /* <DEDUP_REMOVED lines=13> */
.L_x_669:
[----:B------:R-:W-:Y:S05]  /*bd50*/  BRA `(.L_x_670) ;  /* 0x0000000000147947 */ /* 0x000fea0003800000 */
.L_x_668:
[----:B------:R-:W5:Y:S04]  /*bd60*/  LDG.E R0, desc[UR36][R102.64] ;  /* 0x0000002466007981 */ /* 0x000f68000c1e1900 */
[----:B0-----:R-:W5:Y:S04]  /*bd70*/  LDG.E R3, desc[UR36][R104.64+0x9c] ;  /* 0x00009c2468037981 */ /* 0x001f68000c1e1900 */
[----:B------:R-:W5:Y:S02]  /*bd80*/  LDG.E R5, desc[UR36][R100.64+0x9c] ;  /* 0x00009c2464057981 */ /* 0x000f64000c1e1900 */
[----:B-----5:R-:W-:-:S05]  /*bd90*/  FFMA R3, R0, R3, R5 ;  /* 0x0000000300037223 */ /* 0x020fca0000000005 */
[----:B------:R0:W-:Y:S02]  /*bda0*/  STG.E desc[UR36][R100.64+0x9c], R3 ;  /* 0x00009c0364007986 */ /* 0x0001e4000c101924 */
.L_x_670:
[----:B------:R-:W-:Y:S05]  /*bdb0*/  BSYNC.RECONVERGENT B6 ;  /* 0x0000000000067941 */ /* 0x000fea0003800200 */
.L_x_667:
        /* <DEDUP_REMOVED lines=13> */
.L_x_673:
[----:B------:R-:W-:Y:S05]  /*be90*/  BRA `(.L_x_674) ;  /* 0x0000000000147947 */ /* 0x000fea0003800000 */
.L_x_672:
[----:B------:R-:W5:Y:S04]  /*bea0*/  LDG.E R0, desc[UR36][R102.64] ;  /* 0x0000002466007981 */ /* 0x000f68000c1e1900 */
[----:B0-----:R-:W5:Y:S04]  /*beb0*/  LDG.E R3, desc[UR36][R104.64+0xa0] ;  /* 0x0000a02468037981 */ /* 0x001f68000c1e1900 */
[----:B------:R-:W5:Y:S02]  /*bec0*/  LDG.E R5, desc[UR36][R100.64+0xa0] ;  /* 0x0000a02464057981 */ /* 0x000f64000c1e1900 */
[----:B-----5:R-:W-:-:S05]  /*bed0*/  FFMA R3, R0, R3, R5 ;  /* 0x0000000300037223 */ /* 0x020fca0000000005 */
[----:B------:R0:W-:Y:S02]  /*bee0*/  STG.E desc[UR36][R100.64+0xa0], R3 ;  /* 0x0000a00364007986 */ /* 0x0001e4000c101924 */
.L_x_674:
[----:B------:R-:W-:Y:S05]  /*bef0*/  BSYNC.RECONVERGENT B6 ;  /* 0x0000000000067941 */ /* 0x000fea0003800200 */
.L_x_671:
        /* <DEDUP_REMOVED lines=13> */
.L_x_677:
[----:B------:R-:W-:Y:S05]  /*bfd0*/  BRA `(.L_x_678) ;  /* 0x0000000000147947 */ /* 0x000fea0003800000 */
.L_x_676:
[----:B------:R-:W5:Y:S04]  /*bfe0*/  LDG.E R0, desc[UR36][R102.64] ;  /* 0x0000002466007981 */ /* 0x000f68000c1e1900 */
[----:B0-----:R-:W5:Y:S04]  /*bff0*/  LDG.E R3, desc[UR36][R104.64+0xa4] ;  /* 0x0000a42468037981 */ /* 0x001f68000c1e1900 */
[----:B------:R-:W5:Y:S02]  /*c000*/  LDG.E R5, desc[UR36][R100.64+0xa4] ;  /* 0x0000a42464057981 */ /* 0x000f64000c1e1900 */
[----:B-----5:R-:W-:-:S05]  /*c010*/  FFMA R3, R0, R3, R5 ;  /* 0x0000000300037223 */ /* 0x020fca0000000005 */
[----:B------:R0:W-:Y:S02]  /*c020*/  STG.E desc[UR36][R100.64+0xa4], R3 ;  /* 0x0000a40364007986 */ /* 0x0001e4000c101924 */
.L_x_678:
[----:B------:R-:W-:Y:S05]  /*c030*/  BSYNC.RECONVERGENT B6 ;  /* 0x0000000000067941 */ /* 0x000fea0003800200 */
.L_x_675:
        /* <DEDUP_REMOVED lines=13> */
.L_x_681:
[----:B------:R-:W-:Y:S05]  /*c110*/  BRA `(.L_x_682) ;  /* 0x0000000000147947 */ /* 0x000fea0003800000 */
.L_x_680:
[----:B------:R-:W5:Y:S04]  /*c120*/  LDG.E R0, desc[UR36][R102.64] ;  /* 0x0000002466007981 */ /* 0x000f68000c1e1900 */
[----:B0-----:R-:W5:Y:S04]  /*c130*/  LDG.E R3, desc[UR36][R104.64+0xa8] ;  /* 0x0000a82468037981 */ /* 0x001f68000c1e1900 */
[----:B------:R-:W5:Y:S02]  /*c140*/  LDG.E R5, desc[UR36][R100.64+0xa8] ;  /* 0x0000a82464057981 */ /* 0x000f64000c1e1900 */
[----:B-----5:R-:W-:-:S05]  /*c150*/  FFMA R3, R0, R3, R5 ;  /* 0x0000000300037223 */ /* 0x020fca0000000005 */
[----:B------:R0:W-:Y:S02]  /*c160*/  STG.E desc[UR36][R100.64+0xa8], R3 ;  /* 0x0000a80364007986 */ /* 0x0001e4000c101924 */
.L_x_682:
[----:B------:R-:W-:Y:S05]  /*c170*/  BSYNC.RECONVERGENT B6 ;  /* 0x0000000000067941 */ /* 0x000fea0003800200 */
.L_x_679:
        /* <DEDUP_REMOVED lines=13> */
.L_x_685:
[----:B------:R-:W-:Y:S05]  /*c250*/  BRA `(.L_x_686) ;  /* 0x0000000000147947 */ /* 0x000fea0003800000 */
.L_x_684:
[----:B------:R-:W5:Y:S04]  /*c260*/  LDG.E R0, desc[UR36][R102.64] ;  /* 0x0000002466007981 */ /* 0x000f68000c1e1900 */
[----:B0-----:R-:W5:Y:S04]  /*c270*/  LDG.E R3, desc[UR36][R104.64+0xac] ;  /* 0x0000ac2468037981 */ /* 0x001f68000c1e1900 */
[----:B------:R-:W5:Y:S02]  /*c280*/  LDG.E R5, desc[UR36][R100.64+0xac] ;  /* 0x0000ac2464057981 */ /* 0x000f64000c1e1900 */
[----:B-----5:R-:W-:-:S05]  /*c290*/  FFMA R3, R0, R3, R5 ;  /* 0x0000000300037223 */ /* 0x020fca0000000005 */
[----:B------:R0:W-:Y:S02]  /*c2a0*/  STG.E desc[UR36][R100.64+0xac], R3 ;  /* 0x0000ac0364007986 */ /* 0x0001e4000c101924 */
.L_x_686:
[----:B------:R-:W-:Y:S05]  /*c2b0*/  BSYNC.RECONVERGENT B6 ;  /* 0x0000000000067941 */ /* 0x000fea0003800200 */
.L_x_683:
        /* <DEDUP_REMOVED lines=13> */
.L_x_689:
[----:B------:R-:W-:Y:S05]  /*c390*/  BRA `(.L_x_690) ;  /* 0x0000000000147947 */ /* 0x000fea0003800000 */
.L_x_688:
[----:B------:R-:W5:Y:S04]  /*c3a0*/  LDG.E R0, desc[UR36][R102.64] ;  /* 0x0000002466007981 */ /* 0x000f68000c1e1900 */
[----:B0-----:R-:W5:Y:S04]  /*c3b0*/  LDG.E R3, desc[UR36][R104.64+0xb0] ;  /* 0x0000b02468037981 */ /* 0x001f68000c1e1900 */
[----:B------:R-:W5:Y:S02]  /*c3c0*/  LDG.E R5, desc[UR36][R100.64+0xb0] ;  /* 0x0000b02464057981 */ /* 0x000f64000c1e1900 */
[----:B-----5:R-:W-:-:S05]  /*c3d0*/  FFMA R3, R0, R3, R5 ;  /* 0x0000000300037223 */ /* 0x020fca0000000005 */
[----:B------:R0:W-:Y:S02]  /*c3e0*/  STG.E desc[UR36][R100.64+0xb0], R3 ;  /* 0x0000b00364007986 */ /* 0x0001e4000c101924 */
.L_x_690:
[----:B------:R-:W-:Y:S05]  /*c3f0*/  BSYNC.RECONVERGENT B6 ;  /* 0x0000000000067941 */ /* 0x000fea0003800200 */
.L_x_687:
        /* <DEDUP_REMOVED lines=13> */
.L_x_693:
[----:B------:R-:W-:Y:S05]  /*c4d0*/  BRA `(.L_x_694) ;  /* 0x0000000000147947 */ /* 0x000fea0003800000 */
.L_x_692:
[----:B------:R-:W5:Y:S04]  /*c4e0*/  LDG.E R0, desc[UR36][R102.64] ;  /* 0x0000002466007981 */ /* 0x000f68000c1e1900 */
[----:B0-----:R-:W5:Y:S04]  /*c4f0*/  LDG.E R3, desc[UR36][R104.64+0xb4] ;  /* 0x0000b42468037981 */ /* 0x001f68000c1e1900 */
[----:B------:R-:W5:Y:S02]  /*c500*/  LDG.E R5, desc[UR36][R100.64+0xb4] ;  /* 0x0000b42464057981 */ /* 0x000f64000c1e1900 */
[----:B-----5:R-:W-:-:S05]  /*c510*/  FFMA R3, R0, R3, R5 ;  /* 0x0000000300037223 */ /* 0x020fca0000000005 */
[----:B------:R0:W-:Y:S02]  /*c520*/  STG.E desc[UR36][R100.64+0xb4], R3 ;  /* 0x0000b40364007986 */ /* 0x0001e4000c101924 */
.L_x_694:
[----:B------:R-:W-:Y:S05]  /*c530*/  BSYNC.RECONVERGENT B6 ;  /* 0x0000000000067941 */ /* 0x000fea0003800200 */
.L_x_691:
        /* <DEDUP_REMOVED lines=13> */
.L_x_697:
[----:B------:R-:W-:Y:S05]  /*c610*/  BRA `(.L_x_698) ;  /* 0x0000000000147947 */ /* 0x000fea0003800000 */
.L_x_696:
[----:B------:R-:W5:Y:S04]  /*c620*/  LDG.E R0, desc[UR36][R102.64] ;  /* 0x0000002466007981 */ /* 0x000f68000c1e1900 */
[----:B0-----:R-:W5:Y:S04]  /*c630*/  LDG.E R3, desc[UR36][R104.64+0xb8] ;  /* 0x0000b82468037981 */ /* 0x001f68000c1e1900 */
[----:B------:R-:W5:Y:S02]  /*c640*/  LDG.E R5, desc[UR36][R100.64+0xb8] ;  /* 0x0000b82464057981 */ /* 0x000f64000c1e1900 */
[----:B-----5:R-:W-:-:S05]  /*c650*/  FFMA R3, R0, R3, R5 ;  /* 0x0000000300037223 */ /* 0x020fca0000000005 */
[----:B------:R0:W-:Y:S02]  /*c660*/  STG.E desc[UR36][R100.64+0xb8], R3 ;  /* 0x0000b80364007986 */ /* 0x0001e4000c101924 */
.L_x_698:
[----:B------:R-:W-:Y:S05]  /*c670*/  BSYNC.RECONVERGENT B6 ;  /* 0x0000000000067941 */ /* 0x000fea0003800200 */
.L_x_695:
        /* <DEDUP_REMOVED lines=13> */
.L_x_701:
[----:B------:R-:W-:Y:S05]  /*c750*/  BRA `(.L_x_702) ;  /* 0x0000000000147947 */ /* 0x000fea0003800000 */
.L_x_700:
[----:B------:R-:W5:Y:S04]  /*c760*/  LDG.E R0, desc[UR36][R102.64] ;  /* 0x0000002466007981 */ /* 0x000f68000c1e1900 */
[----:B0-----:R-:W5:Y:S04]  /*c770*/  LDG.E R3, desc[UR36][R104.64+0xbc] ;  /* 0x0000bc2468037981 */ /* 0x001f68000c1e1900 */
[----:B------:R-:W5:Y:S02]  /*c780*/  LDG.E R5, desc[UR36][R100.64+0xbc] ;  /* 0x0000bc2464057981 */ /* 0x000f64000c1e1900 */
[----:B-----5:R-:W-:-:S05]  /*c790*/  FFMA R3, R0, R3, R5 ;  /* 0x0000000300037223 */ /* 0x020fca0000000005 */
[----:B------:R0:W-:Y:S02]  /*c7a0*/  STG.E desc[UR36][R100.64+0xbc], R3 ;  /* 0x0000bc0364007986 */ /* 0x0001e4000c101924 */
.L_x_702:
[----:B------:R-:W-:Y:S05]  /*c7b0*/  BSYNC.RECONVERGENT B6 ;  /* 0x0000000000067941 */ /* 0x000fea0003800200 */
.L_x_699:
        /* <DEDUP_REMOVED lines=13> */
.L_x_705:
[----:B------:R-:W-:Y:S05]  /*c890*/  BRA `(.L_x_706) ;  /* 0x0000000000147947 */ /* 0x000fea0003800000 */
.L_x_704:
[----:B------:R-:W5:Y:S04]  /*c8a0*/  LDG.E R0, desc[UR36][R102.64] ;  /* 0x0000002466007981 */ /* 0x000f68000c1e1900 */
[----:B0-----:R-:W5:Y:S04]  /*c8b0*/  LDG.E R3, desc[UR36][R104.64+0xc0] ;  /* 0x0000c02468037981 */ /* 0x001f68000c1e1900 */
[----:B------:R-:W5:Y:S02]  /*c8c0*/  LDG.E R5, desc[UR36][R100.64+0xc0] ;  /* 0x0000c02464057981 */ /* 0x000f64000c1e1900 */
[----:B-----5:R-:W-:-:S05]  /*c8d0*/  FFMA R3, R0, R3, R5 ;  /* 0x0000000300037223 */ /* 0x020fca0000000005 */
[----:B------:R0:W-:Y:S02]  /*c8e0*/  STG.E desc[UR36][R100.64+0xc0], R3 ;  /* 0x0000c00364007986 */ /* 0x0001e4000c101924 */
.L_x_706:
[----:B------:R-:W-:Y:S05]  /*c8f0*/  BSYNC.RECONVERGENT B6 ;  /* 0x0000000000067941 */ /* 0x000fea0003800200 */
.L_x_703:
        /* <DEDUP_REMOVED lines=14> */
.L_x_709:
[----:B------:R-:W-:Y:S05]  /*c9e0*/  BRA `(.L_x_710) ;  /* 0x0000000000147947 */ /* 0x000fea0003800000 */
.L_x_708:
[----:B------:R-:W5:Y:S04]  /*c9f0*/  LDG.E R0, desc[UR36][R102.64] ;  /* 0x0000002466007981 */ /* 0x000f68000c1e1900 */
[----:B0-----:R-:W5:Y:S04]  /*ca00*/  LDG.E R3, desc[UR36][R104.64+0xc4] ;  /* 0x0000c42468037981 */ /* 0x001f68000c1e1900 */
[----:B------:R-:W5:Y:S02]  /*ca10*/  LDG.E R5, desc[UR36][R100.64+0xc4] ;  /* 0x0000c42464057981 */ /* 0x000f64000c1e1900 */
[----:B-----5:R-:W-:-:S05]  /*ca20*/  FFMA R3, R0, R3, R5 ;  /* 0x0000000300037223 */ /* 0x020fca0000000005 */
[----:B------:R0:W-:Y:S02]  /*ca30*/  STG.E desc[UR36][R100.64+0xc4], R3 ;  /* 0x0000c40364007986 */ /* 0x0001e4000c101924 */
.L_x_710:
[----:B------:R-:W-:Y:S05]  /*ca40*/  BSYNC.RECONVERGENT B6 ;  /* 0x0000000000067941 */ /* 0x000fea0003800200 */
.L_x_707:
        /* <DEDUP_REMOVED lines=14> */
.L_x_713:
[----:B------:R-:W-:Y:S05]  /*cb30*/  BRA `(.L_x_714) ;  /* 0x0000000000147947 */ /* 0x000fea0003800000 */
.L_x_712:
[----:B------:R-:W5:Y:S04]  /*cb40*/  LDG.E R0, desc[UR36][R102.64] ;  /* 0x0000002466007981 */ /* 0x000f68000c1e1900 */
[----:B0-----:R-:W5:Y:S04]  /*cb50*/  LDG.E R3, desc[UR36][R104.64+0xc8] ;  /* 0x0000c82468037981 */ /* 0x001f68000c1e1900 */
[----:B------:R-:W5:Y:S02]  /*cb60*/  LDG.E R5, desc[UR36][R100.64+0xc8] ;  /* 0x0000c82464057981 */ /* 0x000f64000c1e1900 */
[----:B-----5:R-:W-:-:S05]  /*cb70*/  FFMA R3, R0, R3, R5 ;  /* 0x0000000300037223 */ /* 0x020fca0000000005 */
[----:B------:R0:W-:Y:S02]  /*cb80*/  STG.E desc[UR36][R100.64+0xc8], R3 ;  /* 0x0000c80364007986 */ /* 0x0001e4000c101924 */
.L_x_714:
[----:B------:R-:W-:Y:S05]  /*cb90*/  BSYNC.RECONVERGENT B6 ;  /* 0x0000000000067941 */ /* 0x000fea0003800200 */
.L_x_711:
        /* <DEDUP_REMOVED lines=14> */
.L_x_717:
[----:B------:R-:W-:Y:S05]  /*cc80*/  BRA `(.L_x_718) ;  /* 0x0000000000147947 */ /* 0x000fea0003800000 */
.L_x_716:
[----:B------:R-:W5:Y:S04]  /*cc90*/  LDG.E R0, desc[UR36][R102.64] ;  /* 0x0000002466007981 */ /* 0x000f68000c1e1900 */
[----:B0-----:R-:W5:Y:S04]  /*cca0*/  LDG.E R3, desc[UR36][R104.64+0xcc] ;  /* 0x0000cc2468037981 */ /* 0x001f68000c1e1900 */
[----:B------:R-:W5:Y:S02]  /*ccb0*/  LDG.E R5, desc[UR36][R100.64+0xcc] ;  /* 0x0000cc2464057981 */ /* 0x000f64000c1e1900 */
[----:B-----5:R-:W-:-:S05]  /*ccc0*/  FFMA R3, R0, R3, R5 ;  /* 0x0000000300037223 */ /* 0x020fca0000000005 */
[----:B------:R0:W-:Y:S02]  /*ccd0*/  STG.E desc[UR36][R100.64+0xcc], R3 ;  /* 0x0000cc0364007986 */ /* 0x0001e4000c101924 */
.L_x_718:
[----:B------:R-:W-:Y:S05]  /*cce0*/  BSYNC.RECONVERGENT B6 ;  /* 0x0000000000067941 */ /* 0x000fea0003800200 */
.L_x_715:
        /* <DEDUP_REMOVED lines=14> */
.L_x_721:
[----:B------:R-:W-:Y:S05]  /*cdd0*/  BRA `(.L_x_722) ;  /* 0x0000000000147947 */ /* 0x000fea0003800000 */
.L_x_720:
[----:B------:R-:W5:Y:S04]  /*cde0*/  LDG.E R0, desc[UR36][R102.64] ;  /* 0x0000002466007981 */ /* 0x000f68000c1e1900 */
[----:B0-----:R-:W5:Y:S04]  /*cdf0*/  LDG.E R3, desc[UR36][R104.64+0xd0] ;  /* 0x0000d02468037981 */ /* 0x001f68000c1e1900 */
[----:B------:R-:W5:Y:S02]  /*ce00*/  LDG.E R5, desc[UR36][R100.64+0xd0] ;  /* 0x0000d02464057981 */ /* 0x000f64000c1e1900 */
[----:B-----5:R-:W-:-:S05]  /*ce10*/  FFMA R3, R0, R3, R5 ;  /* 0x0000000300037223 */ /* 0x020fca0000000005 */
[----:B------:R0:W-:Y:S02]  /*ce20*/  STG.E desc[UR36][R100.64+0xd0], R3 ;  /* 0x0000d00364007986 */ /* 0x0001e4000c101924 */
.L_x_722:
[----:B------:R-:W-:Y:S05]  /*ce30*/  BSYNC.RECONVERGENT B6 ;  /* 0x0000000000067941 */ /* 0x000fea0003800200 */
.L_x_719:
        /* <DEDUP_REMOVED lines=14> */
.L_x_725:
[----:B------:R-:W-:Y:S05]  /*cf20*/  BRA `(.L_x_726) ;  /* 0x0000000000147947 */ /* 0x000fea0003800000 */
.L_x_724:
[----:B------:R-:W5:Y:S04]  /*cf30*/  LDG.E R0, desc[UR36][R102.64] ;  /* 0x0000002466007981 */ /* 0x000f68000c1e1900 */
[----:B0-----:R-:W5:Y:S04]  /*cf40*/  LDG.E R3, desc[UR36][R104.64+0xd4] ;  /* 0x0000d42468037981 */ /* 0x001f68000c1e1900 */
[----:B------:R-:W5:Y:S02]  /*cf50*/  LDG.E R5, desc[UR36][R100.64+0xd4] ;  /* 0x0000d42464057981 */ /* 0x000f64000c1e1900 */
[----:B-----5:R-:W-:-:S05]  /*cf60*/  FFMA R3, R0, R3, R5 ;  /* 0x0000000300037223 */ /* 0x020fca0000000005 */
[----:B------:R0:W-:Y:S02]  /*cf70*/  STG.E desc[UR36][R100.64+0xd4], R3 ;  /* 0x0000d40364007986 */ /* 0x0001e4000c101924 */
.L_x_726:
[----:B------:R-:W-:Y:S05]  /*cf80*/  BSYNC.RECONVERGENT B6 ;  /* 0x0000000000067941 */ /* 0x000fea0003800200 */
.L_x_723:
        /* <DEDUP_REMOVED lines=14> */
.L_x_729:
[----:B------:R-:W-:Y:S05]  /*d070*/  BRA `(.L_x_730) ;  /* 0x0000000000147947 */ /* 0x000fea0003800000 */
.L_x_728:
[----:B------:R-:W5:Y:S04]  /*d080*/  LDG.E R0, desc[UR36][R102.64] ;  /* 0x0000002466007981 */ /* 0x000f68000c1e1900 */
[----:B0-----:R-:W5:Y:S04]  /*d090*/  LDG.E R3, desc[UR36][R104.64+0xd8] ;  /* 0x0000d82468037981 */ /* 0x001f68000c1e1900 */
[----:B------:R-:W5:Y:S02]  /*d0a0*/  LDG.E R5, desc[UR36][R100.64+0xd8] ;  /* 0x0000d82464057981 */ /* 0x000f64000c1e1900 */
[----:B-----5:R-:W-:-:S05]  /*d0b0*/  FFMA R3, R0, R3, R5 ;  /* 0x0000000300037223 */ /* 0x020fca0000000005 */
[----:B------:R0:W-:Y:S02]  /*d0c0*/  STG.E desc[UR36][R100.64+0xd8], R3 ;  /* 0x0000d80364007986 */ /* 0x0001e4000c101924 */
.L_x_730:
[----:B------:R-:W-:Y:S05]  /*d0d0*/  BSYNC.RECONVERGENT B6 ;  /* 0x0000000000067941 */ /* 0x000fea0003800200 */
.L_x_727:
[----:B------:R-:W-:Y:S01]  /*d0e0*/  ISETP.GE.AND P0, PT, R45, UR38, PT ;  /* 0x000000262d007c0c */ /* 0x000fe2000bf06270 */
[----:B------:R-:W-:-:S12]  /*d0f0*/  BSSY.RECONVERGENT B6, `(.L_x_731) ;  /* 0x0000012000067945 */ /* 0x000fd80003800200 */
        /* <DEDUP_REMOVED lines=11> */
.L_x_733:
[----:B------:R-:W-:Y:S05]  /*d1b0*/  BRA `(.L_x_734) ;  /* 0x0000000000147947 */ /* 0x000fea0003800000 */
.L_x_732:
[----:B------:R-:W5:Y:S04]  /*d1c0*/  LDG.E R0, desc[UR36][R102.64] ;  /* 0x0000002466007981 */ /* 0x000f68000c1e1900 */
[----:B0-----:R-:W5:Y:S04]  /*d1d0*/  LDG.E R3, desc[UR36][R104.64+0xdc] ;  /* 0x0000dc2468037981 */ /* 0x001f68000c1e1900 */
[----:B------:R-:W5:Y:S02]  /*d1e0*/  LDG.E R5, desc[UR36][R100.64+0xdc] ;  /* 0x0000dc2464057981 */ /* 0x000f64000c1e1900 */
[----:B-----5:R-:W-:-:S05]  /*d1f0*/  FFMA R3, R0, R3, R5 ;  /* 0x0000000300037223 */ /* 0x020fca0000000005 */
[----:B------:R0:W-:Y:S02]  /*d200*/  STG.E desc[UR36][R100.64+0xdc], R3 ;  /* 0x0000dc0364007986 */ /* 0x0001e4000c101924 */
.L_x_734:
[----:B------:R-:W-:Y:S05]  /*d210*/  BSYNC.RECONVERGENT B6 ;  /* 0x0000000000067941 */ /* 0x000fea0003800200 */
.L_x_731:
        /* <DEDUP_REMOVED lines=13> */
.L_x_737:
[----:B------:R-:W-:Y:S05]  /*d2f0*/  BRA `(.L_x_738) ;  /* 0x0000000000147947 */ /* 0x000fea0003800000 */
.L_x_736:
[----:B------:R-:W5:Y:S04]  /*d300*/  LDG.E R0, desc[UR36][R102.64] ;  /* 0x0000002466007981 */ /* 0x000f68000c1e1900 */
[----:B0-----:R-:W5:Y:S04]  /*d310*/  LDG.E R3, desc[UR36][R104.64+0xe0] ;  /* 0x0000e02468037981 */ /* 0x001f68000c1e1900 */
[----:B------:R-:W5:Y:S02]  /*d320*/  LDG.E R5, desc[UR36][R100.64+0xe0] ;  /* 0x0000e02464057981 */ /* 0x000f64000c1e1900 */
[----:B-----5:R-:W-:-:S05]  /*d330*/  FFMA R3, R0, R3, R5 ;  /* 0x0000000300037223 */ /* 0x020fca0000000005 */
[----:B------:R0:W-:Y:S02]  /*d340*/  STG.E desc[UR36][R100.64+0xe0], R3 ;  /* 0x0000e00364007986 */ /* 0x0001e4000c101924 */
.L_x_738:
[----:B------:R-:W-:Y:S05]  /*d350*/  BSYNC.RECONVERGENT B6 ;  /* 0x0000000000067941 */ /* 0x000fea0003800200 */
.L_x_735:
        /* <DEDUP_REMOVED lines=13> */
.L_x_741:
[----:B------:R-:W-:Y:S05]  /*d430*/  BRA `(.L_x_742) ;  /* 0x0000000000147947 */ /* 0x000fea0003800000 */
.L_x_740:
[----:B------:R-:W5:Y:S04]  /*d440*/  LDG.E R0, desc[UR36][R102.64] ;  /* 0x0000002466007981 */ /* 0x000f68000c1e1900 */
[----:B0-----:R-:W5:Y:S04]  /*d450*/  LDG.E R3, desc[UR36][R104.64+0xe4] ;  /* 0x0000e42468037981 */ /* 0x001f68000c1e1900 */
[----:B------:R-:W5:Y:S02]  /*d460*/  LDG.E R5, desc[UR36][R100.64+0xe4] ;  /* 0x0000e42464057981 */ /* 0x000f64000c1e1900 */
[----:B-----5:R-:W-:-:S05]  /*d470*/  FFMA R3, R0, R3, R5 ;  /* 0x0000000300037223 */ /* 0x020fca0000000005 */
[----:B------:R0:W-:Y:S02]  /*d480*/  STG.E desc[UR36][R100.64+0xe4], R3 ;  /* 0x0000e40364007986 */ /* 0x0001e4000c101924 */
.L_x_742:
[----:B------:R-:W-:Y:S05]  /*d490*/  BSYNC.RECONVERGENT B6 ;  /* 0x0000000000067941 */ /* 0x000fea0003800200 */
.L_x_739:
        /* <DEDUP_REMOVED lines=13> */
.L_x_745:
[----:B------:R-:W-:Y:S05]  /*d570*/  BRA `(.L_x_746) ;  /* 0x0000000000147947 */ /* 0x000fea0003800000 */
.L_x_744:
[----:B------:R-:W5:Y:S04]  /*d580*/  LDG.E R0, desc[UR36][R102.64] ;  /* 0x0000002466007981 */ /* 0x000f68000c1e1900 */
[----:B0-----:R-:W5:Y:S04]  /*d590*/  LDG.E R3, desc[UR36][R104.64+0xe8] ;  /* 0x0000e82468037981 */ /* 0x001f68000c1e1900 */
[----:B------:R-:W5:Y:S02]  /*d5a0*/  LDG.E R5, desc[UR36][R100.64+0xe8] ;  /* 0x0000e82464057981 */ /* 0x000f64000c1e1900 */
[----:B-----5:R-:W-:-:S05]  /*d5b0*/  FFMA R3, R0, R3, R5 ;  /* 0x0000000300037223 */ /* 0x020fca0000000005 */
[----:B------:R0:W-:Y:S02]  /*d5c0*/  STG.E desc[UR36][R100.64+0xe8], R3 ;  /* 0x0000e80364007986 */ /* 0x0001e4000c101924 */
.L_x_746:
[----:B------:R-:W-:Y:S05]  /*d5d0*/  BSYNC.RECONVERGENT B6 ;  /* 0x0000000000067941 */ /* 0x000fea0003800200 */
.L_x_743:
        /* <DEDUP_REMOVED lines=14> */
.L_x_749:
[----:B------:R-:W-:Y:S05]  /*d6c0*/  BRA `(.L_x_750) ;  /* 0x0000000000147947 */ /* 0x000fea0003800000 */
.L_x_748:
[----:B------:R-:W5:Y:S04]  /*d6d0*/  LDG.E R0, desc[UR36][R102.64] ;  /* 0x0000002466007981 */ /* 0x000f68000c1e1900 */
[----:B0-----:R-:W5:Y:S04]  /*d6e0*/  LDG.E R3, desc[UR36][R104.64+0xec] ;  /* 0x0000ec2468037981 */ /* 0x001f68000c1e1900 */
[----:B------:R-:W5:Y:S02]  /*d6f0*/  LDG.E R5, desc[UR36][R100.64+0xec] ;  /* 0x0000ec2464057981 */ /* 0x000f64000c1e1900 */
[----:B-----5:R-:W-:-:S05]  /*d700*/  FFMA R3, R0, R3, R5 ;  /* 0x0000000300037223 */ /* 0x020fca0000000005 */
[----:B------:R0:W-:Y:S02]  /*d710*/  STG.E desc[UR36][R100.64+0xec], R3 ;  /* 0x0000ec0364007986 */ /* 0x0001e4000c101924 */
.L_x_750:
[----:B------:R-:W-:Y:S05]  /*d720*/  BSYNC.RECONVERGENT B6 ;  /* 0x0000000000067941 */ /* 0x000fea0003800200 */
.L_x_747:
        /* <DEDUP_REMOVED lines=14> */
.L_x_753:
[----:B------:R-:W-:Y:S05]  /*d810*/  BRA `(.L_x_754) ;  /* 0x0000000000147947 */ /* 0x000fea0003800000 */
.L_x_752:
[----:B------:R-:W5:Y:S04]  /*d820*/  LDG.E R0, desc[UR36][R102.64] ;  /* 0x0000002466007981 */ /* 0x000f68000c1e1900 */
[----:B0-----:R-:W5:Y:S04]  /*d830*/  LDG.E R3, desc[UR36][R104.64+0xf0] ;  /* 0x0000f02468037981 */ /* 0x001f68000c1e1900 */
[----:B------:R-:W5:Y:S02]  /*d840*/  LDG.E R5, desc[UR36][R100.64+0xf0] ;  /* 0x0000f02464057981 */ /* 0x000f64000c1e1900 */
[----:B-----5:R-:W-:-:S05]  /*d850*/  FFMA R3, R0, R3, R5 ;  /* 0x0000000300037223 */ /* 0x020fca0000000005 */
[----:B------:R0:W-:Y:S02]  /*d860*/  STG.E desc[UR36][R100.64+0xf0], R3 ;  /* 0x0000f00364007986 */ /* 0x0001e4000c101924 */
.L_x_754:
[----:B------:R-:W-:Y:S05]  /*d870*/  BSYNC.RECONVERGENT B6 ;  /* 0x0000000000067941 */ /* 0x000fea0003800200 */
.L_x_751:
        /* <DEDUP_REMOVED lines=13> */
.L_x_757:
[----:B------:R-:W-:Y:S05]  /*d950*/  BRA `(.L_x_758) ;  /* 0x0000000000147947 */ /* 0x000fea0003800000 */
.L_x_756:
[----:B------:R-:W5:Y:S04]  /*d960*/  LDG.E R0, desc[UR36][R102.64] ;  /* 0x0000002466007981 */ /* 0x000f68000c1e1900 */
[----:B0-----:R-:W5:Y:S04]  /*d970*/  LDG.E R3, desc[UR36][R104.64+0xf4] ;  /* 0x0000f42468037981 */ /* 0x001f68000c1e1900 */
[----:B------:R-:W5:Y:S02]  /*d980*/  LDG.E R5, desc[UR36][R100.64+0xf4] ;  /* 0x0000f42464057981 */ /* 0x000f64000c1e1900 */
[----:B-----5:R-:W-:-:S05]  /*d990*/  FFMA R3, R0, R3, R5 ;  /* 0x0000000300037223 */ /* 0x020fca0000000005 */
[----:B------:R0:W-:Y:S02]  /*d9a0*/  STG.E desc[UR36][R100.64+0xf4], R3 ;  /* 0x0000f40364007986 */ /* 0x0001e4000c101924 */
.L_x_758:
[----:B------:R-:W-:Y:S05]  /*d9b0*/  BSYNC.RECONVERGENT B6 ;  /* 0x0000000000067941 */ /* 0x000fea0003800200 */
.L_x_755:
        /* <DEDUP_REMOVED lines=13> */
.L_x_761:
[----:B------:R-:W-:Y:S05]  /*da90*/  BRA `(.L_x_762) ;  /* 0x0000000000147947 */ /* 0x000fea0003800000 */
.L_x_760:
[----:B------:R-:W5:Y:S04]  /*daa0*/  LDG.E R0, desc[UR36][R102.64] ;  /* 0x0000002466007981 */ /* 0x000f68000c1e1900 */
[----:B0-----:R-:W5:Y:S04]  /*dab0*/  LDG.E R3, desc[UR36][R104.64+0xf8] ;  /* 0x0000f82468037981 */ /* 0x001f68000c1e1900 */
[----:B------:R-:W5:Y:S02]  /*dac0*/  LDG.E R5, desc[UR36][R100.64+0xf8] ;  /* 0x0000f82464057981 */ /* 0x000f64000c1e1900 */
[----:B-----5:R-:W-:-:S05]  /*dad0*/  FFMA R3, R0, R3, R5 ;  /* 0x0000000300037223 */ /* 0x020fca0000000005 */
[----:B------:R0:W-:Y:S02]  /*dae0*/  STG.E desc[UR36][R100.64+0xf8], R3 ;  /* 0x0000f80364007986 */ /* 0x0001e4000c101924 */
.L_x_762:
[----:B------:R-:W-:Y:S05]  /*daf0*/  BSYNC.RECONVERGENT B6 ;  /* 0x0000000000067941 */ /* 0x000fea0003800200 */
.L_x_759:
        /* <DEDUP_REMOVED lines=13> */
.L_x_765:
[----:B------:R-:W-:Y:S05]  /*dbd0*/  BRA `(.L_x_766) ;  /* 0x0000000000147947 */ /* 0x000fea0003800000 */
.L_x_764:
[----:B------:R-:W5:Y:S04]  /*dbe0*/  LDG.E R0, desc[UR36][R102.64] ;  /* 0x0000002466007981 */ /* 0x000f68000c1e1900 */
[----:B0-----:R-:W5:Y:S04]  /*dbf0*/  LDG.E R3, desc[UR36][R104.64+0xfc] ;  /* 0x0000fc2468037981 */ /* 0x001f68000c1e1900 */
[----:B------:R-:W5:Y:S02]  /*dc00*/  LDG.E R5, desc[UR36][R100.64+0xfc] ;  /* 0x0000fc2464057981 */ /* 0x000f64000c1e1900 */
[----:B-----5:R-:W-:-:S05]  /*dc10*/  FFMA R3, R0, R3, R5 ;  /* 0x0000000300037223 */ /* 0x020fca0000000005 */
[----:B------:R0:W-:Y:S02]  /*dc20*/  STG.E desc[UR36][R100.64+0xfc], R3 ;  /* 0x0000fc0364007986 */ /* 0x0001e4000c101924 */
.L_x_766:
[----:B------:R-:W-:Y:S05]  /*dc30*/  BSYNC.RECONVERGENT B6 ;  /* 0x0000000000067941 */ /* 0x000fea0003800200 */
.L_x_763:
        /* <DEDUP_REMOVED lines=13> */
.L_x_769:
[----:B------:R-:W-:Y:S05]  /*dd10*/  BRA `(.L_x_770) ;  /* 0x0000000000147947 */ /* 0x000fea0003800000 */
.L_x_768:
[----:B------:R-:W5:Y:S04]  /*dd20*/  LDG.E R0, desc[UR36][R102.64] ;  /* 0x0000002466007981 */ /* 0x000f68000c1e1900 */
[----:B0-----:R-:W5:Y:S04]  /*dd30*/  LDG.E R3, desc[UR36][R104.64+0x100] ;  /* 0x0001002468037981 */ /* 0x001f68000c1e1900 */
[----:B------:R-:W5:Y:S02]  /*dd40*/  LDG.E R5, desc[UR36][R100.64+0x100] ;  /* 0x0001002464057981 */ /* 0x000f64000c1e1900 */
[----:B-----5:R-:W-:-:S05]  /*dd50*/  FFMA R3, R0, R3, R5 ;  /* 0x0000000300037223 */ /* 0x020fca0000000005 */
[----:B------:R0:W-:Y:S02]  /*dd60*/  STG.E desc[UR36][R100.64+0x100], R3 ;  /* 0x0001000364007986 */ /* 0x0001e4000c101924 */
.L_x_770:
[----:B------:R-:W-:Y:S05]  /*dd70*/  BSYNC.RECONVERGENT B6 ;  /* 0x0000000000067941 */ /* 0x000fea0003800200 */
.L_x_767:
        /* <DEDUP_REMOVED lines=13> */
.L_x_773:
[----:B------:R-:W-:Y:S05]  /*de50*/  BRA `(.L_x_774) ;  /* 0x0000000000147947 */ /* 0x000fea0003800000 */
.L_x_772:
[----:B------:R-:W5:Y:S04]  /*de60*/  LDG.E R0, desc[UR36][R102.64] ;  /* 0x0000002466007981 */ /* 0x000f68000c1e1900 */
[----:B0-----:R-:W5:Y:S04]  /*de70*/  LDG.E R3, desc[UR36][R104.64+0x104] ;  /* 0x0001042468037981 */ /* 0x001f68000c1e1900 */
[----:B------:R-:W5:Y:S02]  /*de80*/  LDG.E R5, desc[UR36][R100.64+0x104] ;  /* 0x0001042464057981 */ /* 0x000f64000c1e1900 */
[----:B-----5:R-:W-:-:S05]  /*de90*/  FFMA R3, R0, R3, R5 ;  /* 0x0000000300037223 */ /* 0x020fca0000000005 */
[----:B------:R0:W-:Y:S02]  /*dea0*/  STG.E desc[UR36][R100.64+0x104], R3 ;  /* 0x0001040364007986 */ /* 0x0001e4000c101924 */
.L_x_774:
[----:B------:R-:W-:Y:S05]  /*deb0*/  BSYNC.RECONVERGENT B6 ;  /* 0x0000000000067941 */ /* 0x000fea0003800200 */
.L_x_771:
[----:B------:R-:W-:Y:S01]  /*dec0*/  ISETP.NE.AND P0, PT, R115, RZ, PT ;  /* 0x000000ff7300720c */ /* 0x000fe20003f05270 */
        /* <DEDUP_REMOVED lines=12> */
.L_x_777:
[----:B------:R-:W-:Y:S05]  /*df90*/  BRA `(.L_x_778) ;  /* 0x0000000000147947 */ /* 0x000fea0003800000 */
.L_x_776:
[----:B------:R-:W5:Y:S04]  /*dfa0*/  LDG.E R0, desc[UR36][R102.64] ;  /* 0x0000002466007981 */ /* 0x000f68000c1e1900 */
[----:B0-----:R-:W5:Y:S04]  /*dfb0*/  LDG.E R3, desc[UR36][R104.64+0x108] ;  /* 0x0001082468037981 */ /* 0x001f68000c1e1900 */
[----:B------:R-:W5:Y:S02]  /*dfc0*/  LDG.E R5, desc[UR36][R100.64+0x108] ;  /* 0x0001082464057981 */ /* 0x000f64000c1e1900 */
[----:B-----5:R-:W-:-:S05]  /*dfd0*/  FFMA R3, R0, R3, R5 ;  /* 0x0000000300037223 */ /* 0x020fca0000000005 */
[----:B------:R0:W-:Y:S02]  /*dfe0*/  STG.E desc[UR36][R100.64+0x108], R3 ;  /* 0x0001080364007986 */ /* 0x0001e4000c101924 */
.L_x_778:
[----:B------:R-:W-:Y:S05]  /*dff0*/  BSYNC.RECONVERGENT B6 ;  /* 0x0000000000067941 */ /* 0x000fea0003800200 */
.L_x_775:
        /* <DEDUP_REMOVED lines=13> */
.L_x_781:
[----:B------:R-:W-:Y:S05]  /*e0d0*/  BRA `(.L_x_782) ;  /* 0x0000000000147947 */ /* 0x000fea0003800000 */
.L_x_780:
[----:B------:R-:W5:Y:S04]  /*e0e0*/  LDG.E R0, desc[UR36][R102.64] ;  /* 0x0000002466007981 */ /* 0x000f68000c1e1900 */
[----:B0-----:R-:W5:Y:S04]  /*e0f0*/  LDG.E R3, desc[UR36][R104.64+0x10c] ;  /* 0x00010c2468037981 */ /* 0x001f68000c1e1900 */
[----:B------:R-:W5:Y:S02]  /*e100*/  LDG.E R5, desc[UR36][R100.64+0x10c] ;  /* 0x00010c2464057981 */ /* 0x000f64000c1e1900 */
[----:B-----5:R-:W-:-:S05]  /*e110*/  FFMA R3, R0, R3, R5 ;  /* 0x0000000300037223 */ /* 0x020fca0000000005 */
[----:B------:R0:W-:Y:S02]  /*e120*/  STG.E desc[UR36][R100.64+0x10c], R3 ;  /* 0x00010c0364007986 */ /* 0x0001e4000c101924 */
.L_x_782:
[----:B------:R-:W-:Y:S05]  /*e130*/  BSYNC.RECONVERGENT B6 ;  /* 0x0000000000067941 */ /* 0x000fea0003800200 */
.L_x_779:
        /* <DEDUP_REMOVED lines=13> */
.L_x_785:
[----:B------:R-:W-:Y:S05]  /*e210*/  BRA `(.L_x_786) ;  /* 0x0000000000147947 */ /* 0x000fea0003800000 */
.L_x_784:
[----:B------:R-:W5:Y:S04]  /*e220*/  LDG.E R0, desc[UR36][R102.64] ;  /* 0x0000002466007981 */ /* 0x000f68000c1e1900 */
[----:B0-----:R-:W5:Y:S04]  /*e230*/  LDG.E R3, desc[UR36][R104.64+0x110] ;  /* 0x0001102468037981 */ /* 0x001f68000c1e1900 */
[----:B------:R-:W5:Y:S02]  /*e240*/  LDG.E R5, desc[UR36][R100.64+0x110] ;  /* 0x0001102464057981 */ /* 0x000f64000c1e1900 */
[----:B-----5:R-:W-:-:S05]  /*e250*/  FFMA R3, R0, R3, R5 ;  /* 0x0000000300037223 */ /* 0x020fca0000000005 */
[----:B------:R0:W-:Y:S02]  /*e260*/  STG.E desc[UR36][R100.64+0x110], R3 ;  /* 0x0001100364007986 */ /* 0x0001e4000c101924 */
.L_x_786:
[----:B------:R-:W-:Y:S05]  /*e270*/  BSYNC.RECONVERGENT B6 ;  /* 0x0000000000067941 */ /* 0x000fea0003800200 */
.L_x_783:
        /* <DEDUP_REMOVED lines=13> */
.L_x_789:
[----:B------:R-:W-:Y:S05]  /*e350*/  BRA `(.L_x_790) ;  /* 0x0000000000147947 */ /* 0x000fea0003800000 */
.L_x_788:
[----:B------:R-:W5:Y:S04]  /*e360*/  LDG.E R0, desc[UR36][R102.64] ;  /* 0x0000002466007981 */ /* 0x000f68000c1e1900 */
[----:B0-----:R-:W5:Y:S04]  /*e370*/  LDG.E R3, desc[UR36][R104.64+0x114] ;  /* 0x0001142468037981 */ /* 0x001f68000c1e1900 */
[----:B------:R-:W5:Y:S02]  /*e380*/  LDG.E R5, desc[UR36][R100.64+0x114] ;  /* 0x0001142464057981 */ /* 0x000f64000c1e1900 */
[----:B-----5:R-:W-:-:S05]  /*e390*/  FFMA R3, R0, R3, R5 ;  /* 0x0000000300037223 */ /* 0x020fca0000000005 */
[----:B------:R0:W-:Y:S02]  /*e3a0*/  STG.E desc[UR36][R100.64+0x114], R3 ;  /* 0x0001140364007986 */ /* 0x0001e4000c101924 */
.L_x_790:
[----:B------:R-:W-:Y:S05]  /*e3b0*/  BSYNC.RECONVERGENT B6 ;  /* 0x0000000000067941 */ /* 0x000fea0003800200 */
.L_x_787:
        /* <DEDUP_REMOVED lines=13> */
.L_x_793:
[----:B------:R-:W-:Y:S05]  /*e490*/  BRA `(.L_x_794) ;  /* 0x0000000000147947 */ /* 0x000fea0003800000 */
.L_x_792:
[----:B------:R-:W5:Y:S04]  /*e4a0*/  LDG.E R0, desc[UR36][R102.64] ;  /* 0x0000002466007981 */ /* 0x000f68000c1e1900 */
[----:B0-----:R-:W5:Y:S04]  /*e4b0*/  LDG.E R3, desc[UR36][R104.64+0x118] ;  /* 0x0001182468037981 */ /* 0x001f68000c1e1900 */
[----:B------:R-:W5:Y:S02]  /*e4c0*/  LDG.E R5, desc[UR36][R100.64+0x118] ;  /* 0x0001182464057981 */ /* 0x000f64000c1e1900 */
[----:B-----5:R-:W-:-:S05]  /*e4d0*/  FFMA R3, R0, R3, R5 ;  /* 0x0000000300037223 */ /* 0x020fca0000000005 */
[----:B------:R0:W-:Y:S02]  /*e4e0*/  STG.E desc[UR36][R100.64+0x118], R3 ;  /* 0x0001180364007986 */ /* 0x0001e4000c101924 */
.L_x_794:
[----:B------:R-:W-:Y:S05]  /*e4f0*/  BSYNC.RECONVERGENT B6 ;  /* 0x0000000000067941 */ /* 0x000fea0003800200 */
.L_x_791:
        /* <DEDUP_REMOVED lines=13> */
.L_x_797:
[----:B------:R-:W-:Y:S05]  /*e5d0*/  BRA `(.L_x_798) ;  /* 0x0000000000147947 */ /* 0x000fea0003800000 */
.L_x_796:
[----:B------:R-:W5:Y:S04]  /*e5e0*/  LDG.E R0, desc[UR36][R102.64] ;  /* 0x0000002466007981 */ /* 0x000f68000c1e1900 */
[----:B0-----:R-:W5:Y:S04]  /*e5f0*/  LDG.E R3, desc[UR36][R104.64+0x11c] ;  /* 0x00011c2468037981 */ /* 0x001f68000c1e1900 */
[----:B------:R-:W5:Y:S02]  /*e600*/  LDG.E R5, desc[UR36][R100.64+0x11c] ;  /* 0x00011c2464057981 */ /* 0x000f64000c1e1900 */
[----:B-----5:R-:W-:-:S05]  /*e610*/  FFMA R3, R0, R3, R5 ;  /* 0x0000000300037223 */ /* 0x020fca0000000005 */
[----:B------:R0:W-:Y:S02]  /*e620*/  STG.E desc[UR36][R100.64+0x11c], R3 ;  /* 0x00011c0364007986 */ /* 0x0001e4000c101924 */
.L_x_798:
[----:B------:R-:W-:Y:S05]  /*e630*/  BSYNC.RECONVERGENT B6 ;  /* 0x0000000000067941 */ /* 0x000fea0003800200 */
.L_x_795:
        /* <DEDUP_REMOVED lines=13> */
.L_x_801:
[----:B------:R-:W-:Y:S05]  /*e710*/  BRA `(.L_x_802) ;  /* 0x0000000000147947 */ /* 0x000fea0003800000 */
.L_x_800:
[----:B------:R-:W5:Y:S04]  /*e720*/  LDG.E R0, desc[UR36][R102.64] ;  /* 0x0000002466007981 */ /* 0x000f68000c1e1900 */
[----:B0-----:R-:W5:Y:S04]  /*e730*/  LDG.E R3, desc[UR36][R104.64+0x120] ;  /* 0x0001202468037981 */ /* 0x001f68000c1e1900 */
[----:B------:R-:W5:Y:S02]  /*e740*/  LDG.E R5, desc[UR36][R100.64+0x120] ;  /* 0x0001202464057981 */ /* 0x000f64000c1e1900 */
[----:B-----5:R-:W-:-:S05]  /*e750*/  FFMA R3, R0, R3, R5 ;  /* 0x0000000300037223 */ /* 0x020fca0000000005 */
[----:B------:R0:W-:Y:S02]  /*e760*/  STG.E desc[UR36][R100.64+0x120], R3 ;  /* 0x0001200364007986 */ /* 0x0001e4000c101924 */
.L_x_802:
[----:B------:R-:W-:Y:S05]  /*e770*/  BSYNC.RECONVERGENT B6 ;  /* 0x0000000000067941 */ /* 0x000fea0003800200 */
.L_x_799:
        /* <DEDUP_REMOVED lines=13> */
.L_x_805:
[----:B------:R-:W-:Y:S05]  /*e850*/  BRA `(.L_x_806) ;  /* 0x0000000000147947 */ /* 0x000fea0003800000 */
.L_x_804:
[----:B------:R-:W5:Y:S04]  /*e860*/  LDG.E R0, desc[UR36][R102.64] ;  /* 0x0000002466007981 */ /* 0x000f68000c1e1900 */
[----:B0-----:R-:W5:Y:S04]  /*e870*/  LDG.E R3, desc[UR36][R104.64+0x124] ;  /* 0x0001242468037981 */ /* 0x001f68000c1e1900 */
[----:B------:R-:W5:Y:S02]  /*e880*/  LDG.E R5, desc[UR36][R100.64+0x124] ;  /* 0x0001242464057981 */ /* 0x000f64000c1e1900 */
[----:B-----5:R-:W-:-:S05]  /*e890*/  FFMA R3, R0, R3, R5 ;  /* 0x0000000300037223 */ /* 0x020fca0000000005 */
[----:B------:R0:W-:Y:S02]  /*e8a0*/  STG.E desc[UR36][R100.64+0x124], R3 ;  /* 0x0001240364007986 */ /* 0x0001e4000c101924 */
.L_x_806:
[----:B------:R-:W-:Y:S05]  /*e8b0*/  BSYNC.RECONVERGENT B6 ;  /* 0x0000000000067941 */ /* 0x000fea0003800200 */
.L_x_803:
        /* <DEDUP_REMOVED lines=13> */
.L_x_809:
[----:B------:R-:W-:Y:S05]  /*e990*/  BRA `(.L_x_810) ;  /* 0x0000000000147947 */ /* 0x000fea0003800000 */
.L_x_808:
[----:B------:R-:W5:Y:S04]  /*e9a0*/  LDG.E R0, desc[UR36][R102.64] ;  /* 0x0000002466007981 */ /* 0x000f68000c1e1900 */
[----:B0-----:R-:W5:Y:S04]  /*e9b0*/  LDG.E R3, desc[UR36][R104.64+0x128] ;  /* 0x0001282468037981 */ /* 0x001f68000c1e1900 */
[----:B------:R-:W5:Y:S02]  /*e9c0*/  LDG.E R5, desc[UR36][R100.64+0x128] ;  /* 0x0001282464057981 */ /* 0x000f64000c1e1900 */
[----:B-----5:R-:W-:-:S05]  /*e9d0*/  FFMA R3, R0, R3, R5 ;  /* 0x0000000300037223 */ /* 0x020fca0000000005 */
[----:B------:R0:W-:Y:S02]  /*e9e0*/  STG.E desc[UR36][R100.64+0x128], R3 ;  /* 0x0001280364007986 */ /* 0x0001e4000c101924 */
.L_x_810:
[----:B------:R-:W-:Y:S05]  /*e9f0*/  BSYNC.RECONVERGENT B6 ;  /* 0x0000000000067941 */ /* 0x000fea0003800200 */
.L_x_807:
        /* <DEDUP_REMOVED lines=13> */
.L_x_813:
[----:B------:R-:W-:Y:S05]  /*ead0*/  BRA `(.L_x_814) ;  /* 0x0000000000147947 */ /* 0x000fea0003800000 */
.L_x_812:
[----:B------:R-:W5:Y:S04]  /*eae0*/  LDG.E R0, desc[UR36][R102.64] ;  /* 0x0000002466007981 */ /* 0x000f68000c1e1900 */
[----:B0-----:R-:W5:Y:S04]  /*eaf0*/  LDG.E R3, desc[UR36][R104.64+0x12c] ;  /* 0x00012c2468037981 */ /* 0x001f68000c1e1900 */
[----:B------:R-:W5:Y:S02]  /*eb00*/  LDG.E R5, desc[UR36][R100.64+0x12c] ;  /* 0x00012c2464057981 */ /* 0x000f64000c1e1900 */
[----:B-----5:R-:W-:-:S05]  /*eb10*/  FFMA R3, R0, R3, R5 ;  /* 0x0000000300037223 */ /* 0x020fca0000000005 */
[----:B------:R0:W-:Y:S02]  /*eb20*/  STG.E desc[UR36][R100.64+0x12c], R3 ;  /* 0x00012c0364007986 */ /* 0x0001e4000c101924 */
.L_x_814:
[----:B------:R-:W-:Y:S05]  /*eb30*/  BSYNC.RECONVERGENT B6 ;  /* 0x0000000000067941 */ /* 0x000fea0003800200 */
.L_x_811:
        /* <DEDUP_REMOVED lines=13> */
.L_x_817:
[----:B------:R-:W-:Y:S05]  /*ec10*/  BRA `(.L_x_818) ;  /* 0x0000000000147947 */ /* 0x000fea0003800000 */
.L_x_816:
[----:B------:R-:W5:Y:S04]  /*ec20*/  LDG.E R0, desc[UR36][R102.64] ;  /* 0x0000002466007981 */ /* 0x000f68000c1e1900 */
[----:B0-----:R-:W5:Y:S04]  /*ec30*/  LDG.E R3, desc[UR36][R104.64+0x130] ;  /* 0x0001302468037981 */ /* 0x001f68000c1e1900 */
[----:B------:R-:W5:Y:S02]  /*ec40*/  LDG.E R5, desc[UR36][R100.64+0x130] ;  /* 0x0001302464057981 */ /* 0x000f64000c1e1900 */
[----:B-----5:R-:W-:-:S05]  /*ec50*/  FFMA R3, R0, R3, R5 ;  /* 0x0000000300037223 */ /* 0x020fca0000000005 */
[----:B------:R0:W-:Y:S02]  /*ec60*/  STG.E desc[UR36][R100.64+0x130], R3 ;  /* 0x0001300364007986 */ /* 0x0001e4000c101924 */
.L_x_818:
[----:B------:R-:W-:Y:S05]  /*ec70*/  BSYNC.RECONVERGENT B6 ;  /* 0x0000000000067941 */ /* 0x000fea0003800200 */
.L_x_815:
        /* <DEDUP_REMOVED lines=13> */
.L_x_821:
[----:B------:R-:W-:Y:S05]  /*ed50*/  BRA `(.L_x_822) ;  /* 0x0000000000147947 */ /* 0x000fea0003800000 */
.L_x_820:
[----:B------:R-:W5:Y:S04]  /*ed60*/  LDG.E R0, desc[UR36][R102.64] ;  /* 0x0000002466007981 */ /* 0x000f68000c1e1900 */
[----:B0-----:R-:W5:Y:S04]  /*ed70*/  LDG.E R3, desc[UR36][R104.64+0x134] ;  /* 0x0001342468037981 */ /* 0x001f68000c1e1900 */
[----:B------:R-:W5:Y:S02]  /*ed80*/  LDG.E R5, desc[UR36][R100.64+0x134] ;  /* 0x0001342464057981 */ /* 0x000f64000c1e1900 */
[----:B-----5:R-:W-:-:S05]  /*ed90*/  FFMA R3, R0, R3, R5 ;  /* 0x0000000300037223 */ /* 0x020fca0000000005 */
[----:B------:R0:W-:Y:S02]  /*eda0*/  STG.E desc[UR36][R100.64+0x134], R3 ;  /* 0x0001340364007986 */ /* 0x0001e4000c101924 */
.L_x_822:
[----:B------:R-:W-:Y:S05]  /*edb0*/  BSYNC.RECONVERGENT B6 ;  /* 0x0000000000067941 */ /* 0x000fea0003800200 */
.L_x_819:
        /* <DEDUP_REMOVED lines=13> */
.L_x_825:
[----:B------:R-:W-:Y:S05]  /*ee90*/  BRA `(.L_x_826) ;  /* 0x0000000000147947 */ /* 0x000fea0003800000 */
.L_x_824:
[----:B------:R-:W5:Y:S04]  /*eea0*/  LDG.E R0, desc[UR36][R102.64] ;  /* 0x0000002466007981 */ /* 0x000f68000c1e1900 */
[----:B0-----:R-:W5:Y:S04]  /*eeb0*/  LDG.E R3, desc[UR36][R104.64+0x138] ;  /* 0x0001382468037981 */ /* 0x001f68000c1e1900 */
[----:B------:R-:W5:Y:S02]  /*eec0*/  LDG.E R5, desc[UR36][R100.64+0x138] ;  /* 0x0001382464057981 */ /* 0x000f64000c1e1900 */
[----:B-----5:R-:W-:-:S05]  /*eed0*/  FFMA R3, R0, R3, R5 ;  /* 0x0000000300037223 */ /* 0x020fca0000000005 */
[----:B------:R0:W-:Y:S02]  /*eee0*/  STG.E desc[UR36][R100.64+0x138], R3 ;  /* 0x0001380364007986 */ /* 0x0001e4000c101924 */
.L_x_826:
[----:B------:R-:W-:Y:S05]  /*eef0*/  BSYNC.RECONVERGENT B6 ;  /* 0x0000000000067941 */ /* 0x000fea0003800200 */
.L_x_823:
        /* <DEDUP_REMOVED lines=13> */
.L_x_829:
[----:B------:R-:W-:Y:S05]  /*efd0*/  BRA `(.L_x_830) ;  /* 0x0000000000147947 */ /* 0x000fea0003800000 */
.L_x_828:
[----:B------:R-:W5:Y:S04]  /*efe0*/  LDG.E R0, desc[UR36][R102.64] ;  /* 0x0000002466007981 */ /* 0x000f68000c1e1900 */
[----:B0-----:R-:W5:Y:S04]  /*eff0*/  LDG.E R3, desc[UR36][R104.64+0x13c] ;  /* 0x00013c2468037981 */ /* 0x001f68000c1e1900 */
[----:B------:R-:W5:Y:S02]  /*f000*/  LDG.E R5, desc[UR36][R100.64+0x13c] ;  /* 0x00013c2464057981 */ /* 0x000f64000c1e1900 */
[----:B-----5:R-:W-:-:S05]  /*f010*/  FFMA R3, R0, R3, R5 ;  /* 0x0000000300037223 */ /* 0x020fca0000000005 */
[----:B------:R0:W-:Y:S02]  /*f020*/  STG.E desc[UR36][R100.64+0x13c], R3 ;  /* 0x00013c0364007986 */ /* 0x0001e4000c101924 */
.L_x_830:
[----:B------:R-:W-:Y:S05]  /*f030*/  BSYNC.RECONVERGENT B6 ;  /* 0x0000000000067941 */ /* 0x000fea0003800200 */
.L_x_827:
        /* <DEDUP_REMOVED lines=13> */
.L_x_833:
[----:B------:R-:W-:Y:S05]  /*f110*/  BRA `(.L_x_834) ;  /* 0x0000000000147947 */ /* 0x000fea0003800000 */
.L_x_832:
[----:B------:R-:W5:Y:S04]  /*f120*/  LDG.E R0, desc[UR36][R102.64] ;  /* 0x0000002466007981 */ /* 0x000f68000c1e1900 */
[----:B0-----:R-:W5:Y:S04]  /*f130*/  LDG.E R3, desc[UR36][R104.64+0x140] ;  /* 0x0001402468037981 */ /* 0x001f68000c1e1900 */
[----:B------:R-:W5:Y:S02]  /*f140*/  LDG.E R5, desc[UR36][R100.64+0x140] ;  /* 0x0001402464057981 */ /* 0x000f64000c1e1900 */
[----:B-----5:R-:W-:-:S05]  /*f150*/  FFMA R3, R0, R3, R5 ;  /* 0x0000000300037223 */ /* 0x020fca0000000005 */
[----:B------:R0:W-:Y:S02]  /*f160*/  STG.E desc[UR36][R100.64+0x140], R3 ;  /* 0x0001400364007986 */ /* 0x0001e4000c101924 */
.L_x_834:
[----:B------:R-:W-:Y:S05]  /*f170*/  BSYNC.RECONVERGENT B6 ;  /* 0x0000000000067941 */ /* 0x000fea0003800200 */
.L_x_831:
        /* <DEDUP_REMOVED lines=13> */
.L_x_837:
[----:B------:R-:W-:Y:S05]  /*f250*/  BRA `(.L_x_838) ;  /* 0x0000000000147947 */ /* 0x000fea0003800000 */
.L_x_836:
[----:B------:R-:W5:Y:S04]  /*f260*/  LDG.E R0, desc[UR36][R102.64] ;  /* 0x0000002466007981 */ /* 0x000f68000c1e1900 */
[----:B0-----:R-:W5:Y:S04]  /*f270*/  LDG.E R3, desc[UR36][R104.64+0x144] ;  /* 0x0001442468037981 */ /* 0x001f68000c1e1900 */
[----:B------:R-:W5:Y:S02]  /*f280*/  LDG.E R5, desc[UR36][R100.64+0x144] ;  /* 0x0001442464057981 */ /* 0x000f64000c1e1900 */
[----:B-----5:R-:W-:-:S05]  /*f290*/  FFMA R3, R0, R3, R5 ;  /* 0x0000000300037223 */ /* 0x020fca0000000005 */
[----:B------:R0:W-:Y:S02]  /*f2a0*/  STG.E desc[UR36][R100.64+0x144], R3 ;  /* 0x0001440364007986 */ /* 0x0001e4000c101924 */
.L_x_838:
[----:B------:R-:W-:Y:S05]  /*f2b0*/  BSYNC.RECONVERGENT B6 ;  /* 0x0000000000067941 */ /* 0x000fea0003800200 */
.L_x_835:
        /* <DEDUP_REMOVED lines=13> */
.L_x_841:
[----:B------:R-:W-:Y:S05]  /*f390*/  BRA `(.L_x_842) ;  /* 0x0000000000147947 */ /* 0x000fea0003800000 */
.L_x_840:
[----:B------:R-:W5:Y:S04]  /*f3a0*/  LDG.E R0, desc[UR36][R102.64] ;  /* 0x0000002466007981 */ /* 0x000f68000c1e1900 */
[----:B0-----:R-:W5:Y:S04]  /*f3b0*/  LDG.E R3, desc[UR36][R104.64+0x148] ;  /* 0x0001482468037981 */ /* 0x001f68000c1e1900 */
[----:B------:R-:W5:Y:S02]  /*f3c0*/  LDG.E R5, desc[UR36][R100.64+0x148] ;  /* 0x0001482464057981 */ /* 0x000f64000c1e1900 */
[----:B-----5:R-:W-:-:S05]  /*f3d0*/  FFMA R3, R0, R3, R5 ;  /* 0x0000000300037223 */ /* 0x020fca0000000005 */
[----:B------:R0:W-:Y:S02]  /*f3e0*/  STG.E desc[UR36][R100.64+0x148], R3 ;  /* 0x0001480364007986 */ /* 0x0001e4000c101924 */
.L_x_842:
[----:B------:R-:W-:Y:S05]  /*f3f0*/  BSYNC.RECONVERGENT B6 ;  /* 0x0000000000067941 */ /* 0x000fea0003800200 */
.L_x_839:
        /* <DEDUP_REMOVED lines=13> */
.L_x_845:
[----:B------:R-:W-:Y:S05]  /*f4d0*/  BRA `(.L_x_846) ;  /* 0x0000000000147947 */ /* 0x000fea0003800000 */
.L_x_844:
[----:B------:R-:W5:Y:S04]  /*f4e0*/  LDG.E R0, desc[UR36][R102.64] ;  /* 0x0000002466007981 */ /* 0x000f68000c1e1900 */
[----:B0-----:R-:W5:Y:S04]  /*f4f0*/  LDG.E R3, desc[UR36][R104.64+0x14c] ;  /* 0x00014c2468037981 */ /* 0x001f68000c1e1900 */
[----:B------:R-:W5:Y:S02]  /*f500*/  LDG.E R5, desc[UR36][R100.64+0x14c] ;  /* 0x00014c2464057981 */ /* 0x000f64000c1e1900 */
[----:B-----5:R-:W-:-:S05]  /*f510*/  FFMA R3, R0, R3, R5 ;  /* 0x0000000300037223 */ /* 0x020fca0000000005 */
[----:B------:R0:W-:Y:S02]  /*f520*/  STG.E desc[UR36][R100.64+0x14c], R3 ;  /* 0x00014c0364007986 */ /* 0x0001e4000c101924 */
.L_x_846:
[----:B------:R-:W-:Y:S05]  /*f530*/  BSYNC.RECONVERGENT B6 ;  /* 0x0000000000067941 */ /* 0x000fea0003800200 */
.L_x_843:
        /* <DEDUP_REMOVED lines=13> */
.L_x_849:
[----:B------:R-:W-:Y:S05]  /*f610*/  BRA `(.L_x_850) ;  /* 0x0000000000147947 */ /* 0x000fea0003800000 */
.L_x_848:
[----:B------:R-:W5:Y:S04]  /*f620*/  LDG.E R0, desc[UR36][R102.64] ;  /* 0x0000002466007981 */ /* 0x000f68000c1e1900 */
[----:B0-----:R-:W5:Y:S04]  /*f630*/  LDG.E R3, desc[UR36][R104.64+0x150] ;  /* 0x0001502468037981 */ /* 0x001f68000c1e1900 */
[----:B------:R-:W5:Y:S02]  /*f640*/  LDG.E R5, desc[UR36][R100.64+0x150] ;  /* 0x0001502464057981 */ /* 0x000f64000c1e1900 */
[----:B-----5:R-:W-:-:S05]  /*f650*/  FFMA R3, R0, R3, R5 ;  /* 0x0000000300037223 */ /* 0x020fca0000000005 */
[----:B------:R0:W-:Y:S02]  /*f660*/  STG.E desc[UR36][R100.64+0x150], R3 ;  /* 0x0001500364007986 */ /* 0x0001e4000c101924 */
.L_x_850:
[----:B------:R-:W-:Y:S05]  /*f670*/  BSYNC.RECONVERGENT B6 ;  /* 0x0000000000067941 */ /* 0x000fea0003800200 */
.L_x_847:
        /* <DEDUP_REMOVED lines=13> */
.L_x_853:
[----:B------:R-:W-:Y:S05]  /*f750*/  BRA `(.L_x_854) ;  /* 0x0000000000147947 */ /* 0x000fea0003800000 */
.L_x_852:
[----:B------:R-:W5:Y:S04]  /*f760*/  LDG.E R0, desc[UR36][R102.64] ;  /* 0x0000002466007981 */ /* 0x000f68000c1e1900 */
[----:B0-----:R-:W5:Y:S04]  /*f770*/  LDG.E R3, desc[UR36][R104.64+0x154] ;  /* 0x0001542468037981 */ /* 0x001f68000c1e1900 */
[----:B------:R-:W5:Y:S02]  /*f780*/  LDG.E R5, desc[UR36][R100.64+0x154] ;  /* 0x0001542464057981 */ /* 0x000f64000c1e1900 */
[----:B-----5:R-:W-:-:S05]  /*f790*/  FFMA R3, R0, R3, R5 ;  /* 0x0000000300037223 */ /* 0x020fca0000000005 */
[----:B------:R0:W-:Y:S02]  /*f7a0*/  STG.E desc[UR36][R100.64+0x154], R3 ;  /* 0x0001540364007986 */ /* 0x0001e4000c101924 */
.L_x_854:
[----:B------:R-:W-:Y:S05]  /*f7b0*/  BSYNC.RECONVERGENT B6 ;  /* 0x0000000000067941 */ /* 0x000fea0003800200 */
.L_x_851:
        /* <DEDUP_REMOVED lines=13> */
.L_x_857:
[----:B------:R-:W-:Y:S05]  /*f890*/  BRA `(.L_x_858) ;  /* 0x0000000000147947 */ /* 0x000fea0003800000 */
.L_x_856:
[----:B------:R-:W5:Y:S04]  /*f8a0*/  LDG.E R0, desc[UR36][R102.64] ;  /* 0x0000002466007981 */ /* 0x000f68000c1e1900 */
[----:B0-----:R-:W5:Y:S04]  /*f8b0*/  LDG.E R3, desc[UR36][R104.64+0x158] ;  /* 0x0001582468037981 */ /* 0x001f68000c1e1900 */
[----:B------:R-:W5:Y:S02]  /*f8c0*/  LDG.E R5, desc[UR36][R100.64+0x158] ;  /* 0x0001582464057981 */ /* 0x000f64000c1e1900 */
[----:B-----5:R-:W-:-:S05]  /*f8d0*/  FFMA R3, R0, R3, R5 ;  /* 0x0000000300037223 */ /* 0x020fca0000000005 */
[----:B------:R0:W-:Y:S02]  /*f8e0*/  STG.E desc[UR36][R100.64+0x158], R3 ;  /* 0x0001580364007986 */ /* 0x0001e4000c101924 */
.L_x_858:
[----:B------:R-:W-:Y:S05]  /*f8f0*/  BSYNC.RECONVERGENT B6 ;  /* 0x0000000000067941 */ /* 0x000fea0003800200 */
.L_x_855:
        /* <DEDUP_REMOVED lines=13> */
.L_x_861:
[----:B------:R-:W-:Y:S05]  /*f9d0*/  BRA `(.L_x_862) ;  /* 0x0000000000147947 */ /* 0x000fea0003800000 */
.L_x_860:
[----:B------:R-:W5:Y:S04]  /*f9e0*/  LDG.E R0, desc[UR36][R102.64] ;  /* 0x0000002466007981 */ /* 0x000f68000c1e1900 */
[----:B0-----:R-:W5:Y:S04]  /*f9f0*/  LDG.E R3, desc[UR36][R104.64+0x15c] ;  /* 0x00015c2468037981 */ /* 0x001f68000c1e1900 */
[----:B------:R-:W5:Y:S02]  /*fa00*/  LDG.E R5, desc[UR36][R100.64+0x15c] ;  /* 0x00015c2464057981 */ /* 0x000f64000c1e1900 */
[----:B-----5:R-:W-:-:S05]  /*fa10*/  FFMA R3, R0, R3, R5 ;  /* 0x0000000300037223 */ /* 0x020fca0000000005 */
[----:B------:R0:W-:Y:S02]  /*fa20*/  STG.E desc[UR36][R100.64+0x15c], R3 ;  /* 0x00015c0364007986 */ /* 0x0001e4000c101924 */
.L_x_862:
[----:B------:R-:W-:Y:S05]  /*fa30*/  BSYNC.RECONVERGENT B6 ;  /* 0x0000000000067941 */ /* 0x000fea0003800200 */
.L_x_859:
        /* <DEDUP_REMOVED lines=13> */
.L_x_865:
[----:B------:R-:W-:Y:S05]  /*fb10*/  BRA `(.L_x_866) ;  /* 0x0000000000147947 */ /* 0x000fea0003800000 */
.L_x_864:
[----:B------:R-:W5:Y:S04]  /*fb20*/  LDG.E R0, desc[UR36][R102.64] ;  /* 0x0000002466007981 */ /* 0x000f68000c1e1900 */
[----:B0-----:R-:W5:Y:S04]  /*fb30*/  LDG.E R3, desc[UR36][R104.64+0x160] ;  /* 0x0001602468037981 */ /* 0x001f68000c1e1900 */
[----:B------:R-:W5:Y:S02]  /*fb40*/  LDG.E R5, desc[UR36][R100.64+0x160] ;  /* 0x0001602464057981 */ /* 0x000f64000c1e1900 */
[----:B-----5:R-:W-:-:S05]  /*fb50*/  FFMA R3, R0, R3, R5 ;  /* 0x0000000300037223 */ /* 0x020fca0000000005 */
[----:B------:R0:W-:Y:S02]  /*fb60*/  STG.E desc[UR36][R100.64+0x160], R3 ;  /* 0x0001600364007986 */ /* 0x0001e4000c101924 */
.L_x_866:
[----:B------:R-:W-:Y:S05]  /*fb70*/  BSYNC.RECONVERGENT B6 ;  /* 0x0000000000067941 */ /* 0x000fea0003800200 */
.L_x_863:
        /* <DEDUP_REMOVED lines=13> */
.L_x_869:
[----:B------:R-:W-:Y:S05]  /*fc50*/  BRA `(.L_x_870) ;  /* 0x0000000000147947 */ /* 0x000fea0003800000 */
.L_x_868:
[----:B------:R-:W5:Y:S04]  /*fc60*/  LDG.E R0, desc[UR36][R102.64] ;  /* 0x0000002466007981 */ /* 0x000f68000c1e1900 */
[----:B0-----:R-:W5:Y:S04]  /*fc70*/  LDG.E R3, desc[UR36][R104.64+0x164] ;  /* 0x0001642468037981 */ /* 0x001f68000c1e1900 */
[----:B------:R-:W5:Y:S02]  /*fc80*/  LDG.E R5, desc[UR36][R100.64+0x164] ;  /* 0x0001642464057981 */ /* 0x000f64000c1e1900 */
[----:B-----5:R-:W-:-:S05]  /*fc90*/  FFMA R3, R0, R3, R5 ;  /* 0x0000000300037223 */ /* 0x020fca0000000005 */
[----:B------:R0:W-:Y:S02]  /*fca0*/  STG.E desc[UR36][R100.64+0x164], R3 ;  /* 0x0001640364007986 */ /* 0x0001e4000c101924 */
.L_x_870:
[----:B------:R-:W-:Y:S05]  /*fcb0*/  BSYNC.RECONVERGENT B6 ;  /* 0x0000000000067941 */ /* 0x000fea0003800200 */
.L_x_867:
        /* <DEDUP_REMOVED lines=13> */
.L_x_873:
[----:B------:R-:W-:Y:S05]  /*fd90*/  BRA `(.L_x_874) ;  /* 0x0000000000147947 */ /* 0x000fea0003800000 */
.L_x_872:
[----:B------:R-:W5:Y:S04]  /*fda0*/  LDG.E R0, desc[UR36][R102.64] ;  /* 0x0000002466007981 */ /* 0x000f68000c1e1900 */
[----:B0-----:R-:W5:Y:S04]  /*fdb0*/  LDG.E R3, desc[UR36][R104.64+0x168] ;  /* 0x0001682468037981 */ /* 0x001f68000c1e1900 */
[----:B------:R-:W5:Y:S02]  /*fdc0*/  LDG.E R5, desc[UR36][R100.64+0x168] ;  /* 0x0001682464057981 */ /* 0x000f64000c1e1900 */
[----:B-----5:R-:W-:-:S05]  /*fdd0*/  FFMA R3, R0, R3, R5 ;  /* 0x0000000300037223 */ /* 0x020fca0000000005 */
[----:B------:R0:W-:Y:S02]  /*fde0*/  STG.E desc[UR36][R100.64+0x168], R3 ;  /* 0x0001680364007986 */ /* 0x0001e4000c101924 */
.L_x_874:
[----:B------:R-:W-:Y:S05]  /*fdf0*/  BSYNC.RECONVERGENT B6 ;  /* 0x0000000000067941 */ /* 0x000fea0003800200 */
.L_x_871:
        /* <DEDUP_REMOVED lines=13> */
.L_x_877:
[----:B------:R-:W-:Y:S05]  /*fed0*/  BRA `(.L_x_878) ;  /* 0x0000000000147947 */ /* 0x000fea0003800000 */
.L_x_876:
[----:B------:R-:W5:Y:S04]  /*fee0*/  LDG.E R0, desc[UR36][R102.64] ;  /* 0x0000002466007981 */ /* 0x000f68000c1e1900 */
[----:B0-----:R-:W5:Y:S04]  /*fef0*/  LDG.E R3, desc[UR36][R104.64+0x16c] ;  /* 0x00016c2468037981 */ /* 0x001f68000c1e1900 */
[----:B------:R-:W5:Y:S02]  /*ff00*/  LDG.E R5, desc[UR36][R100.64+0x16c] ;  /* 0x00016c2464057981 */ /* 0x000f64000c1e1900 */
[----:B-----5:R-:W-:-:S05]  /*ff10*/  FFMA R3, R0, R3, R5 ;  /* 0x0000000300037223 */ /* 0x020fca0000000005 */
[----:B------:R0:W-:Y:S02]  /*ff20*/  STG.E desc[UR36][R100.64+0x16c], R3 ;  /* 0x00016c0364007986 */ /* 0x0001e4000c101924 */
.L_x_878:
[----:B------:R-:W-:Y:S05]  /*ff30*/  BSYNC.RECONVERGENT B6 ;  /* 0x0000000000067941 */ /* 0x000fea0003800200 */
.L_x_875:
        /* <DEDUP_REMOVED lines=13> */
.L_x_881:
[----:B------:R-:W-:Y:S05]  /*10010*/  BRA `(.L_x_882) ;  /* 0x0000000000147947 */ /* 0x000fea0003800000 */
.L_x_880:
[----:B------:R-:W5:Y:S04]  /*10020*/  LDG.E R0, desc[UR36][R102.64] ;  /* 0x0000002466007981 */ /* 0x000f68000c1e1900 */
[----:B0-----:R-:W5:Y:S04]  /*10030*/  LDG.E R3, desc[UR36][R104.64+0x170] ;  /* 0x0001702468037981 */ /* 0x001f68000c1e1900 */
[----:B------:R-:W5:Y:S02]  /*10040*/  LDG.E R5, desc[UR36][R100.64+0x170] ;  /* 0x0001702464057981 */ /* 0x000f64000c1e1900 */
[----:B-----5:R-:W-:-:S05]  /*10050*/  FFMA R3, R0, R3, R5 ;  /* 0x0000000300037223 */ /* 0x020fca0000000005 */
[----:B------:R0:W-:Y:S02]  /*10060*/  STG.E desc[UR36][R100.64+0x170], R3 ;  /* 0x0001700364007986 */ /* 0x0001e4000c101924 */
.L_x_882:
[----:B------:R-:W-:Y:S05]  /*10070*/  BSYNC.RECONVERGENT B6 ;  /* 0x0000000000067941 */ /* 0x000fea0003800200 */
.L_x_879:
        /* <DEDUP_REMOVED lines=13> */
.L_x_885:
[----:B------:R-:W-:Y:S05]  /*10150*/  BRA `(.L_x_886) ;  /* 0x0000000000147947 */ /* 0x000fea0003800000 */
.L_x_884:
[----:B------:R-:W5:Y:S04]  /*10160*/  LDG.E R0, desc[UR36][R102.64] ;  /* 0x0000002466007981 */ /* 0x000f68000c1e1900 */
[----:B0-----:R-:W5:Y:S04]  /*10170*/  LDG.E R3, desc[UR36][R104.64+0x174] ;  /* 0x0001742468037981 */ /* 0x001f68000c1e1900 */
[----:B------:R-:W5:Y:S02]  /*10180*/  LDG.E R5, desc[UR36][R100.64+0x174] ;  /* 0x0001742464057981 */ /* 0x000f64000c1e1900 */
[----:B-----5:R-:W-:-:S05]  /*10190*/  FFMA R3, R0, R3, R5 ;  /* 0x0000000300037223 */ /* 0x020fca0000000005 */
[----:B------:R0:W-:Y:S02]  /*101a0*/  STG.E desc[UR36][R100.64+0x174], R3 ;  /* 0x0001740364007986 */ /* 0x0001e4000c101924 */
.L_x_886:
[----:B------:R-:W-:Y:S05]  /*101b0*/  BSYNC.RECONVERGENT B6 ;  /* 0x0000000000067941 */ /* 0x000fea0003800200 */
.L_x_883:
        /* <DEDUP_REMOVED lines=13> */
.L_x_889:
[----:B------:R-:W-:Y:S05]  /*10290*/  BRA `(.L_x_890) ;  /* 0x0000000000147947 */ /* 0x000fea0003800000 */
.L_x_888:
[----:B------:R-:W5:Y:S04]  /*102a0*/  LDG.E R0, desc[UR36][R102.64] ;  /* 0x0000002466007981 */ /* 0x000f68000c1e1900 */
[----:B0-----:R-:W5:Y:S04]  /*102b0*/  LDG.E R3, desc[UR36][R104.64+0x178] ;  /* 0x0001782468037981 */ /* 0x001f68000c1e1900 */
[----:B------:R-:W5:Y:S02]  /*102c0*/  LDG.E R5, desc[UR36][R100.64+0x178] ;  /* 0x0001782464057981 */ /* 0x000f64000c1e1900 */
[----:B-----5:R-:W-:-:S05]  /*102d0*/  FFMA R3, R0, R3, R5 ;  /* 0x0000000300037223 */ /* 0x020fca0000000005 */
[----:B------:R0:W-:Y:S02]  /*102e0*/  STG.E desc[UR36][R100.64+0x178], R3 ;  /* 0x0001780364007986 */ /* 0x0001e4000c101924 */
.L_x_890:
[----:B------:R-:W-:Y:S05]  /*102f0*/  BSYNC.RECONVERGENT B6 ;  /* 0x0000000000067941 */ /* 0x000fea0003800200 */
.L_x_887:
        /* <DEDUP_REMOVED lines=13> */
.L_x_893:
[----:B------:R-:W-:Y:S05]  /*103d0*/  BRA `(.L_x_894) ;  /* 0x0000000000147947 */ /* 0x000fea0003800000 */
.L_x_892:
[----:B------:R-:W5:Y:S04]  /*103e0*/  LDG.E R0, desc[UR36][R102.64] ;  /* 0x0000002466007981 */ /* 0x000f68000c1e1900 */
[----:B0-----:R-:W5:Y:S04]  /*103f0*/  LDG.E R3, desc[UR36][R104.64+0x17c] ;  /* 0x00017c2468037981 */ /* 0x001f68000c1e1900 */
[----:B------:R-:W5:Y:S02]  /*10400*/  LDG.E R5, desc[UR36][R100.64+0x17c] ;  /* 0x00017c2464057981 */ /* 0x000f64000c1e1900 */
[----:B-----5:R-:W-:-:S05]  /*10410*/  FFMA R3, R0, R3, R5 ;  /* 0x0000000300037223 */ /* 0x020fca0000000005 */
[----:B------:R0:W-:Y:S02]  /*10420*/  STG.E desc[UR36][R100.64+0x17c], R3 ;  /* 0x00017c0364007986 */ /* 0x0001e4000c101924 */
.L_x_894:
[----:B------:R-:W-:Y:S05]  /*10430*/  BSYNC.RECONVERGENT B6 ;  /* 0x0000000000067941 */ /* 0x000fea0003800200 */
.L_x_891:
        /* <DEDUP_REMOVED lines=13> */
.L_x_897:
[----:B------:R-:W-:Y:S05]  /*10510*/  BRA `(.L_x_898) ;  /* 0x0000000000147947 */ /* 0x000fea0003800000 */
.L_x_896:
[----:B------:R-:W5:Y:S04]  /*10520*/  LDG.E R0, desc[UR36][R102.64] ;  /* 0x0000002466007981 */ /* 0x000f68000c1e1900 */
[----:B0-----:R-:W5:Y:S04]  /*10530*/  LDG.E R3, desc[UR36][R104.64+0x180] ;  /* 0x0001802468037981 */ /* 0x001f68000c1e1900 */
[----:B------:R-:W5:Y:S02]  /*10540*/  LDG.E R5, desc[UR36][R100.64+0x180] ;  /* 0x0001802464057981 */ /* 0x000f64000c1e1900 */
[----:B-----5:R-:W-:-:S05]  /*10550*/  FFMA R3, R0, R3, R5 ;  /* 0x0000000300037223 */ /* 0x020fca0000000005 */
[----:B------:R0:W-:Y:S02]  /*10560*/  STG.E desc[UR36][R100.64+0x180], R3 ;  /* 0x0001800364007986 */ /* 0x0001e4000c101924 */
.L_x_898:
[----:B------:R-:W-:Y:S05]  /*10570*/  BSYNC.RECONVERGENT B6 ;  /* 0x0000000000067941 */ /* 0x000fea0003800200 */
.L_x_895:
        /* <DEDUP_REMOVED lines=13> */
.L_x_901:
[----:B------:R-:W-:Y:S05]  /*10650*/  BRA `(.L_x_902) ;  /* 0x0000000000147947 */ /* 0x000fea0003800000 */
.L_x_900:
[----:B------:R-:W5:Y:S04]  /*10660*/  LDG.E R0, desc[UR36][R102.64] ;  /* 0x0000002466007981 */ /* 0x000f68000c1e1900 */
[----:B0-----:R-:W5:Y:S04]  /*10670*/  LDG.E R3, desc[UR36][R104.64+0x184] ;  /* 0x0001842468037981 */ /* 0x001f68000c1e1900 */
[----:B------:R-:W5:Y:S02]  /*10680*/  LDG.E R5, desc[UR36][R100.64+0x184] ;  /* 0x0001842464057981 */ /* 0x000f64000c1e1900 */
[----:B-----5:R-:W-:-:S05]  /*10690*/  FFMA R3, R0, R3, R5 ;  /* 0x0000000300037223 */ /* 0x020fca0000000005 */
[----:B------:R0:W-:Y:S02]  /*106a0*/  STG.E desc[UR36][R100.64+0x184], R3 ;  /* 0x0001840364007986 */ /* 0x0001e4000c101924 */
.L_x_902:
[----:B------:R-:W-:Y:S05]  /*106b0*/  BSYNC.RECONVERGENT B6 ;  /* 0x0000000000067941 */ /* 0x000fea0003800200 */
.L_x_899:
        /* <DEDUP_REMOVED lines=13> */
.L_x_905:
[----:B------:R-:W-:Y:S05]  /*10790*/  BRA `(.L_x_906) ;  /* 0x0000000000147947 */ /* 0x000fea0003800000 */
.L_x_904:
[----:B------:R-:W5:Y:S04]  /*107a0*/  LDG.E R0, desc[UR36][R102.64] ;  /* 0x0000002466007981 */ /* 0x000f68000c1e1900 */
[----:B0-----:R-:W5:Y:S04]  /*107b0*/  LDG.E R3, desc[UR36][R104.64+0x188] ;  /* 0x0001882468037981 */ /* 0x001f68000c1e1900 */
[----:B------:R-:W5:Y:S02]  /*107c0*/  LDG.E R5, desc[UR36][R100.64+0x188] ;  /* 0x0001882464057981 */ /* 0x000f64000c1e1900 */
[----:B-----5:R-:W-:-:S05]  /*107d0*/  FFMA R3, R0, R3, R5 ;  /* 0x0000000300037223 */ /* 0x020fca0000000005 */
[----:B------:R0:W-:Y:S02]  /*107e0*/  STG.E desc[UR36][R100.64+0x188], R3 ;  /* 0x0001880364007986 */ /* 0x0001e4000c101924 */
.L_x_906:
[----:B------:R-:W-:Y:S05]  /*107f0*/  BSYNC.RECONVERGENT B6 ;  /* 0x0000000000067941 */ /* 0x000fea0003800200 */
.L_x_903:
        /* <DEDUP_REMOVED lines=13> */
.L_x_909:
[----:B------:R-:W-:Y:S05]  /*108d0*/  BRA `(.L_x_910) ;  /* 0x0000000000147947 */ /* 0x000fea0003800000 */
.L_x_908:
[----:B------:R-:W5:Y:S04]  /*108e0*/  LDG.E R0, desc[UR36][R102.64] ;  /* 0x0000002466007981 */ /* 0x000f68000c1e1900 */
[----:B0-----:R-:W5:Y:S04]  /*108f0*/  LDG.E R3, desc[UR36][R104.64+0x18c] ;  /* 0x00018c2468037981 */ /* 0x001f68000c1e1900 */
[----:B------:R-:W5:Y:S02]  /*10900*/  LDG.E R5, desc[UR36][R100.64+0x18c] ;  /* 0x00018c2464057981 */ /* 0x000f64000c1e1900 */
[----:B-----5:R-:W-:-:S05]  /*10910*/  FFMA R3, R0, R3, R5 ;  /* 0x0000000300037223 */ /* 0x020fca0000000005 */
[----:B------:R0:W-:Y:S02]  /*10920*/  STG.E desc[UR36][R100.64+0x18c], R3 ;  /* 0x00018c0364007986 */ /* 0x0001e4000c101924 */
.L_x_910:
[----:B------:R-:W-:Y:S05]  /*10930*/  BSYNC.RECONVERGENT B6 ;  /* 0x0000000000067941 */ /* 0x000fea0003800200 */
.L_x_907:
        /* <DEDUP_REMOVED lines=13> */
.L_x_913:
[----:B------:R-:W-:Y:S05]  /*10a10*/  BRA `(.L_x_914) ;  /* 0x0000000000147947 */ /* 0x000fea0003800000 */
.L_x_912:
[----:B------:R-:W5:Y:S04]  /*10a20*/  LDG.E R0, desc[UR36][R102.64] ;  /* 0x0000002466007981 */ /* 0x000f68000c1e1900 */
[----:B0-----:R-:W5:Y:S04]  /*10a30*/  LDG.E R3, desc[UR36][R104.64+0x190] ;  /* 0x0001902468037981 */ /* 0x001f68000c1e1900 */
[----:B------:R-:W5:Y:S02]  /*10a40*/  LDG.E R5, desc[UR36][R100.64+0x190] ;  /* 0x0001902464057981 */ /* 0x000f64000c1e1900 */
[----:B-----5:R-:W-:-:S05]  /*10a50*/  FFMA R3, R0, R3, R5 ;  /* 0x0000000300037223 */ /* 0x020fca0000000005 */
[----:B------:R0:W-:Y:S02]  /*10a60*/  STG.E desc[UR36][R100.64+0x190], R3 ;  /* 0x0001900364007986 */ /* 0x0001e4000c101924 */
.L_x_914:
[----:B------:R-:W-:Y:S05]  /*10a70*/  BSYNC.RECONVERGENT B6 ;  /* 0x0000000000067941 */ /* 0x000fea0003800200 */
.L_x_911:
        /* <DEDUP_REMOVED lines=13> */
.L_x_917:
[----:B------:R-:W-:Y:S05]  /*10b50*/  BRA `(.L_x_918) ;  /* 0x0000000000147947 */ /* 0x000fea0003800000 */
.L_x_916:
[----:B------:R-:W5:Y:S04]  /*10b60*/  LDG.E R0, desc[UR36][R102.64] ;  /* 0x0000002466007981 */ /* 0x000f68000c1e1900 */
[----:B0-----:R-:W5:Y:S04]  /*10b70*/  LDG.E R3, desc[UR36][R104.64+0x194] ;  /* 0x0001942468037981 */ /* 0x001f68000c1e1900 */
[----:B------:R-:W5:Y:S02]  /*10b80*/  LDG.E R5, desc[UR36][R100.64+0x194] ;  /* 0x0001942464057981 */ /* 0x000f64000c1e1900 */
[----:B-----5:R-:W-:-:S05]  /*10b90*/  FFMA R3, R0, R3, R5 ;  /* 0x0000000300037223 */ /* 0x020fca0000000005 */
[----:B------:R0:W-:Y:S02]  /*10ba0*/  STG.E desc[UR36][R100.64+0x194], R3 ;  /* 0x0001940364007986 */ /* 0x0001e4000c101924 */
.L_x_918:
[----:B------:R-:W-:Y:S05]  /*10bb0*/  BSYNC.RECONVERGENT B6 ;  /* 0x0000000000067941 */ /* 0x000fea0003800200 */
.L_x_915:
        /* <DEDUP_REMOVED lines=13> */
.L_x_921:
[----:B------:R-:W-:Y:S05]  /*10c90*/  BRA `(.L_x_922) ;  /* 0x0000000000147947 */ /* 0x000fea0003800000 */
.L_x_920:
[----:B------:R-:W5:Y:S04]  /*10ca0*/  LDG.E R0, desc[UR36][R102.64] ;  /* 0x0000002466007981 */ /* 0x000f68000c1e1900 */
[----:B0-----:R-:W5:Y:S04]  /*10cb0*/  LDG.E R3, desc[UR36][R104.64+0x198] ;  /* 0x0001982468037981 */ /* 0x001f68000c1e1900 */
[----:B------:R-:W5:Y:S02]  /*10cc0*/  LDG.E R5, desc[UR36][R100.64+0x198] ;  /* 0x0001982464057981 */ /* 0x000f64000c1e1900 */
[----:B-----5:R-:W-:-:S05]  /*10cd0*/  FFMA R3, R0, R3, R5 ;  /* 0x0000000300037223 */ /* 0x020fca0000000005 */
[----:B------:R0:W-:Y:S02]  /*10ce0*/  STG.E desc[UR36][R100.64+0x198], R3 ;  /* 0x0001980364007986 */ /* 0x0001e4000c101924 */
.L_x_922:
[----:B------:R-:W-:Y:S05]  /*10cf0*/  BSYNC.RECONVERGENT B6 ;  /* 0x0000000000067941 */ /* 0x000fea0003800200 */
.L_x_919:
        /* <DEDUP_REMOVED lines=13> */
.L_x_925:
[----:B------:R-:W-:Y:S05]  /*10dd0*/  BRA `(.L_x_926) ;  /* 0x0000000000147947 */ /* 0x000fea0003800000 */
.L_x_924:
[----:B------:R-:W5:Y:S04]  /*10de0*/  LDG.E R0, desc[UR36][R102.64] ;  /* 0x0000002466007981 */ /* 0x000f68000c1e1900 */
[----:B0-----:R-:W5:Y:S04]  /*10df0*/  LDG.E R3, desc[UR36][R104.64+0x19c] ;  /* 0x00019c2468037981 */ /* 0x001f68000c1e1900 */
[----:B------:R-:W5:Y:S02]  /*10e00*/  LDG.E R5, desc[UR36][R100.64+0x19c] ;  /* 0x00019c2464057981 */ /* 0x000f64000c1e1900 */
[----:B-----5:R-:W-:-:S05]  /*10e10*/  FFMA R3, R0, R3, R5 ;  /* 0x0000000300037223 */ /* 0x020fca0000000005 */
[----:B------:R0:W-:Y:S02]  /*10e20*/  STG.E desc[UR36][R100.64+0x19c], R3 ;  /* 0x00019c0364007986 */ /* 0x0001e4000c101924 */
.L_x_926:
[----:B------:R-:W-:Y:S05]  /*10e30*/  BSYNC.RECONVERGENT B6 ;  /* 0x0000000000067941 */ /* 0x000fea0003800200 */
.L_x_923:
        /* <DEDUP_REMOVED lines=13> */
.L_x_929:
[----:B------:R-:W-:Y:S05]  /*10f10*/  BRA `(.L_x_930) ;  /* 0x0000000000147947 */ /* 0x000fea0003800000 */
.L_x_928:
[----:B------:R-:W5:Y:S04]  /*10f20*/  LDG.E R0, desc[UR36][R102.64] ;  /* 0x0000002466007981 */ /* 0x000f68000c1e1900 */
[----:B0-----:R-:W5:Y:S04]  /*10f30*/  LDG.E R3, desc[UR36][R104.64+0x1a0] ;  /* 0x0001a02468037981 */ /* 0x001f68000c1e1900 */
[----:B------:R-:W5:Y:S02]  /*10f40*/  LDG.E R5, desc[UR36][R100.64+0x1a0] ;  /* 0x0001a02464057981 */ /* 0x000f64000c1e1900 */
[----:B-----5:R-:W-:-:S05]  /*10f50*/  FFMA R3, R0, R3, R5 ;  /* 0x0000000300037223 */ /* 0x020fca0000000005 */
[----:B------:R0:W-:Y:S02]  /*10f60*/  STG.E desc[UR36][R100.64+0x1a0], R3 ;  /* 0x0001a00364007986 */ /* 0x0001e4000c101924 */
.L_x_930:
[----:B------:R-:W-:Y:S05]  /*10f70*/  BSYNC.RECONVERGENT B6 ;  /* 0x0000000000067941 */ /* 0x000fea0003800200 */
.L_x_927:
        /* <DEDUP_REMOVED lines=13> */
.L_x_933:
[----:B------:R-:W-:Y:S05]  /*11050*/  BRA `(.L_x_934) ;  /* 0x0000000000147947 */ /* 0x000fea0003800000 */
.L_x_932:
[----:B------:R-:W5:Y:S04]  /*11060*/  LDG.E R0, desc[UR36][R102.64] ;  /* 0x0000002466007981 */ /* 0x000f68000c1e1900 */
[----:B0-----:R-:W5:Y:S04]  /*11070*/  LDG.E R3, desc[UR36][R104.64+0x1a4] ;  /* 0x0001a42468037981 */ /* 0x001f68000c1e1900 */
[----:B------:R-:W5:Y:S02]  /*11080*/  LDG.E R5, desc[UR36][R100.64+0x1a4] ;  /* 0x0001a42464057981 */ /* 0x000f64000c1e1900 */
[----:B-----5:R-:W-:-:S05]  /*11090*/  FFMA R3, R0, R3, R5 ;  /* 0x0000000300037223 */ /* 0x020fca0000000005 */
[----:B------:R0:W-:Y:S02]  /*110a0*/  STG.E desc[UR36][R100.64+0x1a4], R3 ;  /* 0x0001a40364007986 */ /* 0x0001e4000c101924 */
.L_x_934:
[----:B------:R-:W-:Y:S05]  /*110b0*/  BSYNC.RECONVERGENT B6 ;  /* 0x0000000000067941 */ /* 0x000fea0003800200 */
.L_x_931:
        /* <DEDUP_REMOVED lines=13> */
.L_x_937:
[----:B------:R-:W-:Y:S05]  /*11190*/  BRA `(.L_x_938) ;  /* 0x0000000000147947 */ /* 0x000fea0003800000 */
.L_x_936:
[----:B------:R-:W5:Y:S04]  /*111a0*/  LDG.E R0, desc[UR36][R102.64] ;  /* 0x0000002466007981 */ /* 0x000f68000c1e1900 */
[----:B0-----:R-:W5:Y:S04]  /*111b0*/  LDG.E R3, desc[UR36][R104.64+0x1a8] ;  /* 0x0001a82468037981 */ /* 0x001f68000c1e1900 */
[----:B------:R-:W5:Y:S02]  /*111c0*/  LDG.E R5, desc[UR36][R100.64+0x1a8] ;  /* 0x0001a82464057981 */ /* 0x000f64000c1e1900 */
[----:B-----5:R-:W-:-:S05]  /*111d0*/  FFMA R3, R0, R3, R5 ;  /* 0x0000000300037223 */ /* 0x020fca0000000005 */
[----:B------:R0:W-:Y:S02]  /*111e0*/  STG.E desc[UR36][R100.64+0x1a8], R3 ;  /* 0x0001a80364007986 */ /* 0x0001e4000c101924 */
.L_x_938:
[----:B------:R-:W-:Y:S05]  /*111f0*/  BSYNC.RECONVERGENT B6 ;  /* 0x0000000000067941 */ /* 0x000fea0003800200 */
.L_x_935:
        /* <DEDUP_REMOVED lines=14> */
.L_x_941:
[----:B------:R-:W-:Y:S05]  /*112e0*/  BRA `(.L_x_942) ;  /* 0x0000000000147947 */ /* 0x000fea0003800000 */
.L_x_940:
[----:B------:R-:W5:Y:S04]  /*112f0*/  LDG.E R0, desc[UR36][R102.64] ;  /* 0x0000002466007981 */ /* 0x000f68000c1e1900 */
[----:B0-----:R-:W5:Y:S04]  /*11300*/  LDG.E R3, desc[UR36][R104.64+0x1ac] ;  /* 0x0001ac2468037981 */ /* 0x001f68000c1e1900 */
[----:B------:R-:W5:Y:S02]  /*11310*/  LDG.E R5, desc[UR36][R100.64+0x1ac] ;  /* 0x0001ac2464057981 */ /* 0x000f64000c1e1900 */
[----:B-----5:R-:W-:-:S05]  /*11320*/  FFMA R3, R0, R3, R5 ;  /* 0x0000000300037223 */ /* 0x020fca0000000005 */
[----:B------:R0:W-:Y:S02]  /*11330*/  STG.E desc[UR36][R100.64+0x1ac], R3 ;  /* 0x0001ac0364007986 */ /* 0x0001e4000c101924 */
.L_x_942:
[----:B------:R-:W-:Y:S05]  /*11340*/  BSYNC.RECONVERGENT B6 ;  /* 0x0000000000067941 */ /* 0x000fea0003800200 */
.L_x_939:
        /* <DEDUP_REMOVED lines=14> */
.L_x_945:
[----:B------:R-:W-:Y:S05]  /*11430*/  BRA `(.L_x_946) ;  /* 0x0000000000147947 */ /* 0x000fea0003800000 */
.L_x_944:
[----:B------:R-:W5:Y:S04]  /*11440*/  LDG.E R0, desc[UR36][R102.64] ;  /* 0x0000002466007981 */ /* 0x000f68000c1e1900 */
[----:B0-----:R-:W5:Y:S04]  /*11450*/  LDG.E R3, desc[UR36][R104.64+0x1b0] ;  /* 0x0001b02468037981 */ /* 0x001f68000c1e1900 */
[----:B------:R-:W5:Y:S02]  /*11460*/  LDG.E R5, desc[UR36][R100.64+0x1b0] ;  /* 0x0001b02464057981 */ /* 0x000f64000c1e1900 */
[----:B-----5:R-:W-:-:S05]  /*11470*/  FFMA R3, R0, R3, R5 ;  /* 0x0000000300037223 */ /* 0x020fca0000000005 */
[----:B------:R0:W-:Y:S02]  /*11480*/  STG.E desc[UR36][R100.64+0x1b0], R3 ;  /* 0x0001b00364007986 */ /* 0x0001e4000c101924 */
.L_x_946:
[----:B------:R-:W-:Y:S05]  /*11490*/  BSYNC.RECONVERGENT B6 ;  /* 0x0000000000067941 */ /* 0x000fea0003800200 */
.L_x_943:
        /* <DEDUP_REMOVED lines=14> */
.L_x_949:
[----:B------:R-:W-:Y:S05]  /*11580*/  BRA `(.L_x_950) ;  /* 0x0000000000147947 */ /* 0x000fea0003800000 */
.L_x_948:
[----:B------:R-:W5:Y:S04]  /*11590*/  LDG.E R0, desc[UR36][R102.64] ;  /* 0x0000002466007981 */ /* 0x000f68000c1e1900 */
[----:B0-----:R-:W5:Y:S04]  /*115a0*/  LDG.E R3, desc[UR36][R104.64+0x1b4] ;  /* 0x0001b42468037981 */ /* 0x001f68000c1e1900 */
[----:B------:R-:W5:Y:S02]  /*115b0*/  LDG.E R5, desc[UR36][R100.64+0x1b4] ;  /* 0x0001b42464057981 */ /* 0x000f64000c1e1900 */
[----:B-----5:R-:W-:-:S05]  /*115c0*/  FFMA R3, R0, R3, R5 ;  /* 0x0000000300037223 */ /* 0x020fca0000000005 */
[----:B------:R0:W-:Y:S02]  /*115d0*/  STG.E desc[UR36][R100.64+0x1b4], R3 ;  /* 0x0001b40364007986 */ /* 0x0001e4000c101924 */
.L_x_950:
[----:B------:R-:W-:Y:S05]  /*115e0*/  BSYNC.RECONVERGENT B6 ;  /* 0x0000000000067941 */ /* 0x000fea0003800200 */
.L_x_947:
        /* <DEDUP_REMOVED lines=14> */
.L_x_953:
[----:B------:R-:W-:Y:S05]  /*116d0*/  BRA `(.L_x_954) ;  /* 0x0000000000147947 */ /* 0x000fea0003800000 */
.L_x_952:
[----:B------:R-:W5:Y:S04]  /*116e0*/  LDG.E R0, desc[UR36][R102.64] ;  /* 0x0000002466007981 */ /* 0x000f68000c1e1900 */
[----:B0-----:R-:W5:Y:S04]  /*116f0*/  LDG.E R3, desc[UR36][R104.64+0x1b8] ;  /* 0x0001b82468037981 */ /* 0x001f68000c1e1900 */
[----:B------:R-:W5:Y:S02]  /*11700*/  LDG.E R5, desc[UR36][R100.64+0x1b8] ;  /* 0x0001b82464057981 */ /* 0x000f64000c1e1900 */
[----:B-----5:R-:W-:-:S05]  /*11710*/  FFMA R3, R0, R3, R5 ;  /* 0x0000000300037223 */ /* 0x020fca0000000005 */
[----:B------:R0:W-:Y:S02]  /*11720*/  STG.E desc[UR36][R100.64+0x1b8], R3 ;  /* 0x0001b80364007986 */ /* 0x0001e4000c101924 */
.L_x_954:
[----:B------:R-:W-:Y:S05]  /*11730*/  BSYNC.RECONVERGENT B6 ;  /* 0x0000000000067941 */ /* 0x000fea0003800200 */
.L_x_951:
        /* <DEDUP_REMOVED lines=14> */
.L_x_957:
[----:B------:R-:W-:Y:S05]  /*11820*/  BRA `(.L_x_958) ;  /* 0x0000000000147947 */ /* 0x000fea0003800000 */
.L_x_956:
[----:B------:R-:W5:Y:S04]  /*11830*/  LDG.E R0, desc[UR36][R102.64] ;  /* 0x0000002466007981 */ /* 0x000f68000c1e1900 */
[----:B0-----:R-:W5:Y:S04]  /*11840*/  LDG.E R3, desc[UR36][R104.64+0x1bc] ;  /* 0x0001bc2468037981 */ /* 0x001f68000c1e1900 */
[----:B------:R-:W5:Y:S02]  /*11850*/  LDG.E R5, desc[UR36][R100.64+0x1bc] ;  /* 0x0001bc2464057981 */ /* 0x000f64000c1e1900 */
[----:B-----5:R-:W-:-:S05]  /*11860*/  FFMA R3, R0, R3, R5 ;  /* 0x0000000300037223 */ /* 0x020fca0000000005 */
[----:B------:R0:W-:Y:S02]  /*11870*/  STG.E desc[UR36][R100.64+0x1bc], R3 ;  /* 0x0001bc0364007986 */ /* 0x0001e4000c101924 */
.L_x_958:
[----:B------:R-:W-:Y:S05]  /*11880*/  BSYNC.RECONVERGENT B6 ;  /* 0x0000000000067941 */ /* 0x000fea0003800200 */
.L_x_955:
        /* <DEDUP_REMOVED lines=13> */
.L_x_961:
[----:B------:R-:W-:Y:S05]  /*11960*/  BRA `(.L_x_962) ;  /* 0x0000000000147947 */ /* 0x000fea0003800000 */
.L_x_960:
[----:B------:R-:W5:Y:S04]  /*11970*/  LDG.E R0, desc[UR36][R102.64] ;  /* 0x0000002466007981 */ /* 0x000f68000c1e1900 */
[----:B0-----:R-:W5:Y:S04]  /*11980*/  LDG.E R3, desc[UR36][R104.64+0x1c0] ;  /* 0x0001c02468037981 */ /* 0x001f68000c1e1900 */
[----:B------:R-:W5:Y:S02]  /*11990*/  LDG.E R5, desc[UR36][R100.64+0x1c0] ;  /* 0x0001c02464057981 */ /* 0x000f64000c1e1900 */
[----:B-----5:R-:W-:-:S05]  /*119a0*/  FFMA R3, R0, R3, R5 ;  /* 0x0000000300037223 */ /* 0x020fca0000000005 */
[----:B------:R0:W-:Y:S02]  /*119b0*/  STG.E desc[UR36][R100.64+0x1c0], R3 ;  /* 0x0001c00364007986 */ /* 0x0001e4000c101924 */
.L_x_962:
[----:B------:R-:W-:Y:S05]  /*119c0*/  BSYNC.RECONVERGENT B6 ;  /* 0x0000000000067941 */ /* 0x000fea0003800200 */
.L_x_959:
        /* <DEDUP_REMOVED lines=13> */
.L_x_965:
[----:B------:R-:W-:Y:S05]  /*11aa0*/  BRA `(.L_x_966) ;  /* 0x0000000000147947 */ /* 0x000fea0003800000 */
.L_x_964:
[----:B------:R-:W5:Y:S04]  /*11ab0*/  LDG.E R0, desc[UR36][R102.64] ;  /* 0x0000002466007981 */ /* 0x000f68000c1e1900 */
[----:B0-----:R-:W5:Y:S04]  /*11ac0*/  LDG.E R3, desc[UR36][R104.64+0x1c4] ;  /* 0x0001c42468037981 */ /* 0x001f68000c1e1900 */
[----:B------:R-:W5:Y:S02]  /*11ad0*/  LDG.E R5, desc[UR36][R100.64+0x1c4] ;  /* 0x0001c42464057981 */ /* 0x000f64000c1e1900 */
[----:B-----5:R-:W-:-:S05]  /*11ae0*/  FFMA R3, R0, R3, R5 ;  /* 0x0000000300037223 */ /* 0x020fca0000000005 */
[----:B------:R0:W-:Y:S02]  /*11af0*/  STG.E desc[UR36][R100.64+0x1c4], R3 ;  /* 0x0001c40364007986 */ /* 0x0001e4000c101924 */
.L_x_966:
[----:B------:R-:W-:Y:S05]  /*11b00*/  BSYNC.RECONVERGENT B6 ;  /* 0x0000000000067941 */ /* 0x000fea0003800200 */
.L_x_963:
        /* <DEDUP_REMOVED lines=13> */
.L_x_969:
[----:B------:R-:W-:Y:S05]  /*11be0*/  BRA `(.L_x_970) ;  /* 0x0000000000147947 */ /* 0x000fea0003800000 */
.L_x_968:
[----:B------:R-:W5:Y:S04]  /*11bf0*/  LDG.E R0, desc[UR36][R102.64] ;  /* 0x0000002466007981 */ /* 0x000f68000c1e1900 */
[----:B0-----:R-:W5:Y:S04]  /*11c00*/  LDG.E R3, desc[UR36][R104.64+0x1c8] ;  /* 0x0001c82468037981 */ /* 0x001f68000c1e1900 */
[----:B------:R-:W5:Y:S02]  /*11c10*/  LDG.E R5, desc[UR36][R100.64+0x1c8] ;  /* 0x0001c82464057981 */ /* 0x000f64000c1e1900 */
[----:B-----5:R-:W-:-:S05]  /*11c20*/  FFMA R3, R0, R3, R5 ;  /* 0x0000000300037223 */ /* 0x020fca0000000005 */
[----:B------:R0:W-:Y:S02]  /*11c30*/  STG.E desc[UR36][R100.64+0x1c8], R3 ;  /* 0x0001c80364007986 */ /* 0x0001e4000c101924 */
.L_x_970:
[----:B------:R-:W-:Y:S05]  /*11c40*/  BSYNC.RECONVERGENT B6 ;  /* 0x0000000000067941 */ /* 0x000fea0003800200 */
.L_x_967:
        /* <DEDUP_REMOVED lines=13> */
.L_x_973:
[----:B------:R-:W-:Y:S05]  /*11d20*/  BRA `(.L_x_974) ;  /* 0x0000000000147947 */ /* 0x000fea0003800000 */
.L_x_972:
[----:B------:R-:W5:Y:S04]  /*11d30*/  LDG.E R0, desc[UR36][R102.64] ;  /* 0x0000002466007981 */ /* 0x000f68000c1e1900 */
[----:B0-----:R-:W5:Y:S04]  /*11d40*/  LDG.E R3, desc[UR36][R104.64+0x1cc] ;  /* 0x0001cc2468037981 */ /* 0x001f68000c1e1900 */
[----:B------:R-:W5:Y:S02]  /*11d50*/  LDG.E R5, desc[UR36][R100.64+0x1cc] ;  /* 0x0001cc2464057981 */ /* 0x000f64000c1e1900 */
[----:B-----5:R-:W-:-:S05]  /*11d60*/  FFMA R3, R0, R3, R5 ;  /* 0x0000000300037223 */ /* 0x020fca0000000005 */
[----:B------:R0:W-:Y:S02]  /*11d70*/  STG.E desc[UR36][R100.64+0x1cc], R3 ;  /* 0x0001cc0364007986 */ /* 0x0001e4000c101924 */
.L_x_974:
[----:B------:R-:W-:Y:S05]  /*11d80*/  BSYNC.RECONVERGENT B6 ;  /* 0x0000000000067941 */ /* 0x000fea0003800200 */
.L_x_971:
        /* <DEDUP_REMOVED lines=13> */
.L_x_977:
[----:B------:R-:W-:Y:S05]  /*11e60*/  BRA `(.L_x_978) ;  /* 0x0000000000147947 */ /* 0x000fea0003800000 */
.L_x_976:
[----:B------:R-:W5:Y:S04]  /*11e70*/  LDG.E R0, desc[UR36][R102.64] ;  /* 0x0000002466007981 */ /* 0x000f68000c1e1900 */
[----:B0-----:R-:W5:Y:S04]  /*11e80*/  LDG.E R3, desc[UR36][R104.64+0x1d0] ;  /* 0x0001d02468037981 */ /* 0x001f68000c1e1900 */
[----:B------:R-:W5:Y:S02]  /*11e90*/  LDG.E R5, desc[UR36][R100.64+0x1d0] ;  /* 0x0001d02464057981 */ /* 0x000f64000c1e1900 */
[----:B-----5:R-:W-:-:S05]  /*11ea0*/  FFMA R3, R0, R3, R5 ;  /* 0x0000000300037223 */ /* 0x020fca0000000005 */
[----:B------:R0:W-:Y:S02]  /*11eb0*/  STG.E desc[UR36][R100.64+0x1d0], R3 ;  /* 0x0001d00364007986 */ /* 0x0001e4000c101924 */
.L_x_978:
[----:B------:R-:W-:Y:S05]  /*11ec0*/  BSYNC.RECONVERGENT B6 ;  /* 0x0000000000067941 */ /* 0x000fea0003800200 */
.L_x_975:
        /* <DEDUP_REMOVED lines=13> */
.L_x_981:
[----:B------:R-:W-:Y:S05]  /*11fa0*/  BRA `(.L_x_982) ;  /* 0x0000000000147947 */ /* 0x000fea0003800000 */
.L_x_980:
[----:B------:R-:W5:Y:S04]  /*11fb0*/  LDG.E R0, desc[UR36][R102.64] ;  /* 0x0000002466007981 */ /* 0x000f68000c1e1900 */
[----:B0-----:R-:W5:Y:S04]  /*11fc0*/  LDG.E R3, desc[UR36][R104.64+0x1d4] ;  /* 0x0001d42468037981 */ /* 0x001f68000c1e1900 */
[----:B------:R-:W5:Y:S02]  /*11fd0*/  LDG.E R5, desc[UR36][R100.64+0x1d4] ;  /* 0x0001d42464057981 */ /* 0x000f64000c1e1900 */
[----:B-----5:R-:W-:-:S05]  /*11fe0*/  FFMA R3, R0, R3, R5 ;  /* 0x0000000300037223 */ /* 0x020fca0000000005 */
[----:B------:R0:W-:Y:S02]  /*11ff0*/  STG.E desc[UR36][R100.64+0x1d4], R3 ;  /* 0x0001d40364007986 */ /* 0x0001e4000c101924 */
.L_x_982:
[----:B------:R-:W-:Y:S05]  /*12000*/  BSYNC.RECONVERGENT B6 ;  /* 0x0000000000067941 */ /* 0x000fea0003800200 */
.L_x_979:
        /* <DEDUP_REMOVED lines=13> */
.L_x_985:
[----:B------:R-:W-:Y:S05]  /*120e0*/  BRA `(.L_x_986) ;  /* 0x0000000000147947 */ /* 0x000fea0003800000 */
.L_x_984:
[----:B------:R-:W5:Y:S04]  /*120f0*/  LDG.E R0, desc[UR36][R102.64] ;  /* 0x0000002466007981 */ /* 0x000f68000c1e1900 */
[----:B0-----:R-:W5:Y:S04]  /*12100*/  LDG.E R3, desc[UR36][R104.64+0x1d8] ;  /* 0x0001d82468037981 */ /* 0x001f68000c1e1900 */
[----:B------:R-:W5:Y:S02]  /*12110*/  LDG.E R5, desc[UR36][R100.64+0x1d8] ;  /* 0x0001d82464057981 */ /* 0x000f64000c1e1900 */
[----:B-----5:R-:W-:-:S05]  /*12120*/  FFMA R3, R0, R3, R5 ;  /* 0x0000000300037223 */ /* 0x020fca0000000005 */
[----:B------:R0:W-:Y:S02]  /*12130*/  STG.E desc[UR36][R100.64+0x1d8], R3 ;  /* 0x0001d80364007986 */ /* 0x0001e4000c101924 */
.L_x_986:
[----:B------:R-:W-:Y:S05]  /*12140*/  BSYNC.RECONVERGENT B6 ;  /* 0x0000000000067941 */ /* 0x000fea0003800200 */
.L_x_983:
        /* <DEDUP_REMOVED lines=13> */
.L_x_989:
[----:B------:R-:W-:Y:S05]  /*12220*/  BRA `(.L_x_990) ;  /* 0x0000000000147947 */ /* 0x000fea0003800000 */
.L_x_988:
[----:B------:R-:W5:Y:S04]  /*12230*/  LDG.E R0, desc[UR36][R102.64] ;  /* 0x0000002466007981 */ /* 0x000f68000c1e1900 */
[----:B0-----:R-:W5:Y:S04]  /*12240*/  LDG.E R3, desc[UR36][R104.64+0x1dc] ;  /* 0x0001dc2468037981 */ /* 0x001f68000c1e1900 */
[----:B------:R-:W5:Y:S02]  /*12250*/  LDG.E R5, desc[UR36][R100.64+0x1dc] ;  /* 0x0001dc2464057981 */ /* 0x000f64000c1e1900 */
[----:B-----5:R-:W-:-:S05]  /*12260*/  FFMA R3, R0, R3, R5 ;  /* 0x0000000300037223 */ /* 0x020fca0000000005 */
[----:B------:R0:W-:Y:S02]  /*12270*/  STG.E desc[UR36][R100.64+0x1dc], R3 ;  /* 0x0001dc0364007986 */ /* 0x0001e4000c101924 */
.L_x_990:
[----:B------:R-:W-:Y:S05]  /*12280*/  BSYNC.RECONVERGENT B6 ;  /* 0x0000000000067941 */ /* 0x000fea0003800200 */
.L_x_987:
        /* <DEDUP_REMOVED lines=13> */
.L_x_993:
[----:B------:R-:W-:Y:S05]  /*12360*/  BRA `(.L_x_994) ;  /* 0x0000000000147947 */ /* 0x000fea0003800000 */
.L_x_992:
[----:B------:R-:W5:Y:S04]  /*12370*/  LDG.E R0, desc[UR36][R102.64] ;  /* 0x0000002466007981 */ /* 0x000f68000c1e1900 */
[----:B0-----:R-:W5:Y:S04]  /*12380*/  LDG.E R3, desc[UR36][R104.64+0x1e0] ;  /* 0x0001e02468037981 */ /* 0x001f68000c1e1900 */
[----:B------:R-:W5:Y:S02]  /*12390*/  LDG.E R5, desc[UR36][R100.64+0x1e0] ;  /* 0x0001e02464057981 */ /* 0x000f64000c1e1900 */
[----:B-----5:R-:W-:-:S05]  /*123a0*/  FFMA R3, R0, R3, R5 ;  /* 0x0000000300037223 */ /* 0x020fca0000000005 */
[----:B------:R0:W-:Y:S02]  /*123b0*/  STG.E desc[UR36][R100.64+0x1e0], R3 ;  /* 0x0001e00364007986 */ /* 0x0001e4000c101924 */
.L_x_994:
[----:B------:R-:W-:Y:S05]  /*123c0*/  BSYNC.RECONVERGENT B6 ;  /* 0x0000000000067941 */ /* 0x000fea0003800200 */
.L_x_991:
        /* <DEDUP_REMOVED lines=13> */
.L_x_997:
[----:B------:R-:W-:Y:S05]  /*124a0*/  BRA `(.L_x_998) ;  /* 0x0000000000147947 */ /* 0x000fea0003800000 */
.L_x_996:
[----:B------:R-:W5:Y:S04]  /*124b0*/  LDG.E R0, desc[UR36][R102.64] ;  /* 0x0000002466007981 */ /* 0x000f68000c1e1900 */
[----:B0-----:R-:W5:Y:S04]  /*124c0*/  LDG.E R3, desc[UR36][R104.64+0x1e4] ;  /* 0x0001e42468037981 */ /* 0x001f68000c1e1900 */
[----:B------:R-:W5:Y:S02]  /*124d0*/  LDG.E R5, desc[UR36][R100.64+0x1e4] ;  /* 0x0001e42464057981 */ /* 0x000f64000c1e1900 */
[----:B-----5:R-:W-:-:S05]  /*124e0*/  FFMA R3, R0, R3, R5 ;  /* 0x0000000300037223 */ /* 0x020fca0000000005 */
[----:B------:R0:W-:Y:S02]  /*124f0*/  STG.E desc[UR36][R100.64+0x1e4], R3 ;  /* 0x0001e40364007986 */ /* 0x0001e4000c101924 */
.L_x_998:
[----:B------:R-:W-:Y:S05]  /*12500*/  BSYNC.RECONVERGENT B6 ;  /* 0x0000000000067941 */ /* 0x000fea0003800200 */
.L_x_995:
        /* <DEDUP_REMOVED lines=13> */
.L_x_1001:
[----:B------:R-:W-:Y:S05]  /*125e0*/  BRA `(.L_x_1002) ;  /* 0x0000000000147947 */ /* 0x000fea0003800000 */
.L_x_1000:
[----:B------:R-:W5:Y:S04]  /*125f0*/  LDG.E R0, desc[UR36][R102.64] ;  /* 0x0000002466007981 */ /* 0x000f68000c1e1900 */
[----:B0-----:R-:W5:Y:S04]  /*12600*/  LDG.E R3, desc[UR36][R104.64+0x1e8] ;  /* 0x0001e82468037981 */ /* 0x001f68000c1e1900 */
[----:B------:R-:W5:Y:S02]  /*12610*/  LDG.E R5, desc[UR36][R100.64+0x1e8] ;  /* 0x0001e82464057981 */ /* 0x000f64000c1e1900 */
[----:B-----5:R-:W-:-:S05]  /*12620*/  FFMA R3, R0, R3, R5 ;  /* 0x0000000300037223 */ /* 0x020fca0000000005 */
[----:B------:R0:W-:Y:S02]  /*12630*/  STG.E desc[UR36][R100.64+0x1e8], R3 ;  /* 0x0001e80364007986 */ /* 0x0001e4000c101924 */
.L_x_1002:
[----:B------:R-:W-:Y:S05]  /*12640*/  BSYNC.RECONVERGENT B6 ;  /* 0x0000000000067941 */ /* 0x000fea0003800200 */
.L_x_999:
        /* <DEDUP_REMOVED lines=13> */
.L_x_1005:
[----:B------:R-:W-:Y:S05]  /*12720*/  BRA `(.L_x_1006) ;  /* 0x0000000000147947 */ /* 0x000fea0003800000 */
.L_x_1004:
[----:B------:R-:W5:Y:S04]  /*12730*/  LDG.E R0, desc[UR36][R102.64] ;  /* 0x0000002466007981 */ /* 0x000f68000c1e1900 */
[----:B0-----:R-:W5:Y:S04]  /*12740*/  LDG.E R3, desc[UR36][R104.64+0x1ec] ;  /* 0x0001ec2468037981 */ /* 0x001f68000c1e1900 */
[----:B------:R-:W5:Y:S02]  /*12750*/  LDG.E R5, desc[UR36][R100.64+0x1ec] ;  /* 0x0001ec2464057981 */ /* 0x000f64000c1e1900 */
[----:B-----5:R-:W-:-:S05]  /*12760*/  FFMA R3, R0, R3, R5 ;  /* 0x0000000300037223 */ /* 0x020fca0000000005 */
[----:B------:R0:W-:Y:S02]  /*12770*/  STG.E desc[UR36][R100.64+0x1ec], R3 ;  /* 0x0001ec0364007986 */ /* 0x0001e4000c101924 */
.L_x_1006:
[----:B------:R-:W-:Y:S05]  /*12780*/  BSYNC.RECONVERGENT B6 ;  /* 0x0000000000067941 */ /* 0x000fea0003800200 */
.L_x_1003:
        /* <DEDUP_REMOVED lines=13> */
.L_x_1009:
[----:B------:R-:W-:Y:S05]  /*12860*/  BRA `(.L_x_1010) ;  /* 0x0000000000147947 */ /* 0x000fea0003800000 */
.L_x_1008:
[----:B------:R-:W5:Y:S04]  /*12870*/  LDG.E R0, desc[UR36][R102.64] ;  /* 0x0000002466007981 */ /* 0x000f68000c1e1900 */
[----:B0-----:R-:W5:Y:S04]  /*12880*/  LDG.E R3, desc[UR36][R104.64+0x1f0] ;  /* 0x0001f02468037981 */ /* 0x001f68000c1e1900 */
[----:B------:R-:W5:Y:S02]  /*12890*/  LDG.E R5, desc[UR36][R100.64+0x1f0] ;  /* 0x0001f02464057981 */ /* 0x000f64000c1e1900 */
[----:B-----5:R-:W-:-:S05]  /*128a0*/  FFMA R3, R0, R3, R5 ;  /* 0x0000000300037223 */ /* 0x020fca0000000005 */
[----:B------:R0:W-:Y:S02]  /*128b0*/  STG.E desc[UR36][R100.64+0x1f0], R3 ;  /* 0x0001f00364007986 */ /* 0x0001e4000c101924 */
.L_x_1010:
[----:B------:R-:W-:Y:S05]  /*128c0*/  BSYNC.RECONVERGENT B6 ;  /* 0x0000000000067941 */ /* 0x000fea0003800200 */
.L_x_1007:
        /* <DEDUP_REMOVED lines=13> */
.L_x_1013:
[----:B------:R-:W-:Y:S05]  /*129a0*/  BRA `(.L_x_1014) ;  /* 0x0000000000147947 */ /* 0x000fea0003800000 */
.L_x_1012:
[----:B------:R-:W5:Y:S04]  /*129b0*/  LDG.E R0, desc[UR36][R102.64] ;  /* 0x0000002466007981 */ /* 0x000f68000c1e1900 */
[----:B0-----:R-:W5:Y:S04]  /*129c0*/  LDG.E R3, desc[UR36][R104.64+0x1f4] ;  /* 0x0001f42468037981 */ /* 0x001f68000c1e1900 */
[----:B------:R-:W5:Y:S02]  /*129d0*/  LDG.E R5, desc[UR36][R100.64+0x1f4] ;  /* 0x0001f42464057981 */ /* 0x000f64000c1e1900 */
[----:B-----5:R-:W-:-:S05]  /*129e0*/  FFMA R3, R0, R3, R5 ;  /* 0x0000000300037223 */ /* 0x020fca0000000005 */
[----:B------:R0:W-:Y:S02]  /*129f0*/  STG.E desc[UR36][R100.64+0x1f4], R3 ;  /* 0x0001f40364007986 */ /* 0x0001e4000c101924 */
.L_x_1014:
[----:B------:R-:W-:Y:S05]  /*12a00*/  BSYNC.RECONVERGENT B6 ;  /* 0x0000000000067941 */ /* 0x000fea0003800200 */
.L_x_1011:
        /* <DEDUP_REMOVED lines=13> */
.L_x_1017:
[----:B------:R-:W-:Y:S05]  /*12ae0*/  BRA `(.L_x_1018) ;  /* 0x0000000000147947 */ /* 0x000fea0003800000 */
.L_x_1016:
[----:B------:R-:W5:Y:S04]  /*12af0*/  LDG.E R0, desc[UR36][R102.64] ;  /* 0x0000002466007981 */ /* 0x000f68000c1e1900 */
[----:B0-----:R-:W5:Y:S04]  /*12b00*/  LDG.E R3, desc[UR36][R104.64+0x1f8] ;  /* 0x0001f82468037981 */ /* 0x001f68000c1e1900 */
[----:B------:R-:W5:Y:S02]  /*12b10*/  LDG.E R5, desc[UR36][R100.64+0x1f8] ;  /* 0x0001f82464057981 */ /* 0x000f64000c1e1900 */
[----:B-----5:R-:W-:-:S05]  /*12b20*/  FFMA R3, R0, R3, R5 ;  /* 0x0000000300037223 */ /* 0x020fca0000000005 */
[----:B------:R0:W-:Y:S02]  /*12b30*/  STG.E desc[UR36][R100.64+0x1f8], R3 ;  /* 0x0001f80364007986 */ /* 0x0001e4000c101924 */
.L_x_1018:
[----:B------:R-:W-:Y:S05]  /*12b40*/  BSYNC.RECONVERGENT B6 ;  /* 0x0000000000067941 */ /* 0x000fea0003800200 */
.L_x_1015:
        /* <DEDUP_REMOVED lines=13> */
.L_x_1021:
[----:B------:R-:W-:Y:S05]  /*12c20*/  BRA `(.L_x_1022) ;  /* 0x0000000000147947 */ /* 0x000fea0003800000 */
.L_x_1020:
[----:B------:R-:W5:Y:S04]  /*12c30*/  LDG.E R102, desc[UR36][R102.64] ;  /* 0x0000002466667981 */ /* 0x000f68000c1e1900 */
[----:B------:R-:W5:Y:S04]  /*12c40*/  LDG.E R105, desc[UR36][R104.64+0x1fc] ;  /* 0x0001fc2468697981 */ /* 0x000f68000c1e1900 */
[----:B0-----:R-:W5:Y:S02]  /*12c50*/  LDG.E R3, desc[UR36][R100.64+0x1fc] ;  /* 0x0001fc2464037981 */ /* 0x001f64000c1e1900 */
[----:B-----5:R-:W-:-:S05]  /*12c60*/  FFMA R3, R102, R105, R3 ;  /* 0x0000006966037223 */ /* 0x020fca0000000003 */
[----:B------:R0:W-:Y:S02]  /*12c70*/  STG.E desc[UR36][R100.64+0x1fc], R3 ;  /* 0x0001fc0364007986 */ /* 0x0001e4000c101924 */
.L_x_1022:
[----:B------:R-:W-:Y:S05]  /*12c80*/  BSYNC.RECONVERGENT B6 ;  /* 0x0000000000067941 */ /* 0x000fea0003800200 */
.L_x_1019:
[----:B------:R-:W5:Y:S01]  /*12c90*/  LDCU UR4, c[0x0][0x39c] ;  /* 0x00007380ff0477ac */ /* 0x000f620008000800 */
[----:B------:R-:W-:Y:S01]  /*12ca0*/  IADD3 R117, PT, PT, R117, 0x1, RZ ;  /* 0x0000000175757810 */ /* 0x000fe20007ffe0ff */
[----:B------:R-:W-:-:S03]  /*12cb0*/  VIADD R119, R119, 0x1 ;  /* 0x0000000177777836 */ /* 0x000fc60000000000 */
[----:B------:R-:W-:Y:S01]  /*12cc0*/  ISETP.NE.AND P0, PT, R117, RZ, PT ;  /* 0x000000ff7500720c */ /* 0x000fe20003f05270 */
[----:B-----5:R-:W-:-:S12]  /*12cd0*/  VIADD R121, R121, UR4 ;  /* 0x0000000479797c36 */ /* 0x020fd80008000000 */
[----:B------:R-:W-:Y:S05]  /*12ce0*/  @P0 BRA `(.L_x_1023) ;  /* 0xffffff5c00400947 */ /* 0x000fea000383ffff */
[----:B------:R-:W-:Y:S05]  /*12cf0*/  EXIT ;  /* 0x000000000000794d */ /* 0x000fea0003800000 */
.L_x_1024:
[----:B------:R-:W-:-:S00]  /*12d00*/  BRA `(.L_x_1024) ;  /* 0xfffffffc00fc7947 */ /* 0x000fc0000383ffff */
[----:B------:R-:W-:-:S00]  /*12d10*/  NOP ;  /* 0x0000000000007918 */ /* 0x000fc00000000000 */
        /* <DEDUP_REMOVED lines=14> */
.L_x_1025:


//--------------------- .nv.global.init           --------------------------
	.section	.nv.global.init,"aw",@progbits
.nv.global.init:
	.type		$str,@object
	.size		$str,(.L_0 - $str)
$str:
        /*0000*/ 	.byte	0x69, 0x6e, 0x64, 0x65, 0x78, 0x20, 0x65, 0x72, 0x72, 0x6f, 0x72, 0x3a, 0x20, 0x25, 0x64, 0x20
        /*0010*/ 	.byte	0x0a, 0x00
.L_0:


//--------------------- .nv.shared.reserved.0     --------------------------
	.section	.nv.shared.reserved.0,"aw",@nobits
	.weak		__nv_reservedSMEM_offset_0_alias
	.size		__nv_reservedSMEM_offset_0_alias, 0, 64
	.other		__nv_reservedSMEM_offset_0_alias,@"STO_CUDA_RESERVED_SHARED STV_DEFAULT"
__nv_reservedSMEM_offset_0_alias:
	.zero		0
	.zero		64


//--------------------- .nv.constant0._Z12sgemm_kernelPKfS0_Pfiii --------------------------
	.section	.nv.constant0._Z12sgemm_kernelPKfS0_Pfiii,"a",@progbits
	.sectionflags	@""
	.align	4
.nv.constant0._Z12sgemm_kernelPKfS0_Pfiii:
	.zero		932


//--------------------- SYMBOLS --------------------------

	.type		.nv.reservedSmem.offset0,@object
	.size		.nv.reservedSmem.offset0,0x4
	.type		vprintf,@function
